	.target	sm_90a

	.elftype	@"ET_EXEC"


//--------------------- .note.nv.tkinfo           --------------------------
	.section	.note.nv.tkinfo,"",@"SHT_NOTE"
	.sectionflags	@"SHF_NOTE_NV_TKINFO"
	.tkinfo
        /*0018*/ 	.word	0x00000002
        /*0030*/ 	.string	""
        /*0030*/ 	.string	"ptxas"
        /*0030*/ 	.string	"Cuda compilation tools, release 13.0, V13.0.88"
        /*0030*/ 	.string	"Build cuda_13.0.r13.0/compiler.36424714_0"
        /*0030*/ 	.string	"-arch sm_90a -m 64 "



//--------------------- .note.nv.cuinfo           --------------------------
	.section	.note.nv.cuinfo,"",@"SHT_NOTE"
	.sectionflags	@"SHF_NOTE_NV_CUINFO"
        /*0018*/ 	.short	0x0002
        /*001a*/ 	.short	0x005a
        /*001c*/ 	.short	0x0082
	.zero		2


//--------------------- .nv.info                  --------------------------
	.section	.nv.info,"",@"SHT_CUDA_INFO"
	.align	4


	//----- nvinfo : EIATTR_REGCOUNT
	.align		4
        /*0000*/ 	.byte	0x04, 0x2f
        /*0002*/ 	.short	(.L_15 - .L_14)
	.align		4
.L_14:
        /*0004*/ 	.word	index@(_ZN7cutlass13device_kernelINS_4gemm6kernel13GemmUniversalIN4cute5tupleIJiiiiEEENS1_10collective13CollectiveMmaINS1_34MainloopSm90TmaGmmaWarpSpecializedILi7ENS5_IJNS4_1CILi2EEENSA_ILi1EEESC_EEENS1_35KernelTmaWarpSpecializedCooperativeEEENS5_IJNSA_ILi192EEENSA_ILi48EEENSA_ILi64EEEEEENS_10bfloat16_tENS5_IJlSC_lEEESK_SL_NS4_8TiledMMAINS4_8MMA_AtomIJNS4_4SM904GMMA27MMA_64x16x16_F32BF16BF16_SSILNSP_5MajorE0ELSR_0ELNSP_7ScaleInE1ELSS_1EEEEEENS4_6LayoutISD_NS5_IJSC_NSA_ILi0EEESW_EEEEENS5_IJNS4_10UnderscoreESZ_SZ_EEEEENS4_13SM90_TMA_LOADENS4_14ComposedLayoutINS4_7SwizzleILi3ELi4ELi3EEENS4_18smem_ptr_flag_bitsILi16EEENSV_INS5_IJNSA_ILi8EEESI_EEENS5_IJSI_SC_EEEEEEEvNS4_8identityENS4_23SM90_TMA_LOAD_MULTICASTES1C_vS1D_EENS_8epilogue10collective6detail29Sm90TmaWarpSpecializedAdapterINS1H_15DefaultEpilogueISK_SL_SL_NS1G_6thread17LinearCombinationISK_Li1EffLNS1L_9ScaleType4KindE0ELNS_15FloatRoundStyleE2ESK_EENS1_15EpilogueDefaultEEEEEvvEEEEvNT_6ParamsE)
        /*0008*/ 	.word	0x000000a8


	//----- nvinfo : EIATTR_FRAME_SIZE
	.align		4
.L_15:
        /*000c*/ 	.byte	0x04, 0x11
        /*000e*/ 	.short	(.L_17 - .L_16)
	.align		4
.L_16:
        /*0010*/ 	.word	index@(_ZN7cutlass13device_kernelINS_4gemm6kernel13GemmUniversalIN4cute5tupleIJiiiiEEENS1_10collective13CollectiveMmaINS1_34MainloopSm90TmaGmmaWarpSpecializedILi7ENS5_IJNS4_1CILi2EEENSA_ILi1EEESC_EEENS1_35KernelTmaWarpSpecializedCooperativeEEENS5_IJNSA_ILi192EEENSA_ILi48EEENSA_ILi64EEEEEENS_10bfloat16_tENS5_IJlSC_lEEESK_SL_NS4_8TiledMMAINS4_8MMA_AtomIJNS4_4SM904GMMA27MMA_64x16x16_F32BF16BF16_SSILNSP_5MajorE0ELSR_0ELNSP_7ScaleInE1ELSS_1EEEEEENS4_6LayoutISD_NS5_IJSC_NSA_ILi0EEESW_EEEEENS5_IJNS4_10UnderscoreESZ_SZ_EEEEENS4_13SM90_TMA_LOADENS4_14ComposedLayoutINS4_7SwizzleILi3ELi4ELi3EEENS4_18smem_ptr_flag_bitsILi16EEENSV_INS5_IJNSA_ILi8EEESI_EEENS5_IJSI_SC_EEEEEEEvNS4_8identityENS4_23SM90_TMA_LOAD_MULTICASTES1C_vS1D_EENS_8epilogue10collective6detail29Sm90TmaWarpSpecializedAdapterINS1H_15DefaultEpilogueISK_SL_SL_NS1G_6thread17LinearCombinationISK_Li1EffLNS1L_9ScaleType4KindE0ELNS_15FloatRoundStyleE2ESK_EENS1_15EpilogueDefaultEEEEEvvEEEEvNT_6ParamsE)
        /*0014*/ 	.word	0x00000000


	//----- nvinfo : EIATTR_MIN_STACK_SIZE
	.align		4
.L_17:
        /*0018*/ 	.byte	0x04, 0x12
        /*001a*/ 	.short	(.L_19 - .L_18)
	.align		4
.L_18:
        /*001c*/ 	.word	index@(_ZN7cutlass13device_kernelINS_4gemm6kernel13GemmUniversalIN4cute5tupleIJiiiiEEENS1_10collective13CollectiveMmaINS1_34MainloopSm90TmaGmmaWarpSpecializedILi7ENS5_IJNS4_1CILi2EEENSA_ILi1EEESC_EEENS1_35KernelTmaWarpSpecializedCooperativeEEENS5_IJNSA_ILi192EEENSA_ILi48EEENSA_ILi64EEEEEENS_10bfloat16_tENS5_IJlSC_lEEESK_SL_NS4_8TiledMMAINS4_8MMA_AtomIJNS4_4SM904GMMA27MMA_64x16x16_F32BF16BF16_SSILNSP_5MajorE0ELSR_0ELNSP_7ScaleInE1ELSS_1EEEEEENS4_6LayoutISD_NS5_IJSC_NSA_ILi0EEESW_EEEEENS5_IJNS4_10UnderscoreESZ_SZ_EEEEENS4_13SM90_TMA_LOADENS4_14ComposedLayoutINS4_7SwizzleILi3ELi4ELi3EEENS4_18smem_ptr_flag_bitsILi16EEENSV_INS5_IJNSA_ILi8EEESI_EEENS5_IJSI_SC_EEEEEEEvNS4_8identityENS4_23SM90_TMA_LOAD_MULTICASTES1C_vS1D_EENS_8epilogue10collective6detail29Sm90TmaWarpSpecializedAdapterINS1H_15DefaultEpilogueISK_SL_SL_NS1G_6thread17LinearCombinationISK_Li1EffLNS1L_9ScaleType4KindE0ELNS_15FloatRoundStyleE2ESK_EENS1_15EpilogueDefaultEEEEEvvEEEEvNT_6ParamsE)
        /*0020*/ 	.word	0x00000000
.L_19:


//--------------------- .nv.compat                --------------------------
	.section	.nv.compat,"",@"SHT_CUDA_COMPAT_INFO"
	.align	4
        /*0000*/ 	.byte	0x02, 0x09, 0x01, 0x00, 0x02, 0x02, 0x04, 0x00, 0x02, 0x05, 0x05, 0x00, 0x03, 0x07, 0x01, 0x01
        /*0010*/ 	.byte	0x02, 0x03, 0x01, 0x00, 0x02, 0x06, 0x01, 0x00, 0x04, 0x0b, 0x08, 0x00, 0x00, 0x00, 0x00, 0x00
        /*0020*/ 	.byte	0x00, 0x00, 0x00, 0x00


//--------------------- .nv.info._ZN7cutlass13device_kernelINS_4gemm6kernel13GemmUniversalIN4cute5tupleIJiiiiEEENS1_10collective13CollectiveMmaINS1_34MainloopSm90TmaGmmaWarpSpecializedILi7ENS5_IJNS4_1CILi2EEENSA_ILi1EEESC_EEENS1_35KernelTmaWarpSpecializedCooperativeEEENS5_IJNSA_ILi192EEENSA_ILi48EEENSA_ILi64EEEEEENS_10bfloat16_tENS5_IJlSC_lEEESK_SL_NS4_8TiledMMAINS4_8MMA_AtomIJNS4_4SM904GMMA27MMA_64x16x16_F32BF16BF16_SSILNSP_5MajorE0ELSR_0ELNSP_7ScaleInE1ELSS_1EEEEEENS4_6LayoutISD_NS5_IJSC_NSA_ILi0EEESW_EEEEENS5_IJNS4_10UnderscoreESZ_SZ_EEEEENS4_13SM90_TMA_LOADENS4_14ComposedLayoutINS4_7SwizzleILi3ELi4ELi3EEENS4_18smem_ptr_flag_bitsILi16EEENSV_INS5_IJNSA_ILi8EEESI_EEENS5_IJSI_SC_EEEEEEEvNS4_8identityENS4_23SM90_TMA_LOAD_MULTICASTES1C_vS1D_EENS_8epilogue10collective6detail29Sm90TmaWarpSpecializedAdapterINS1H_15DefaultEpilogueISK_SL_SL_NS1G_6thread17LinearCombinationISK_Li1EffLNS1L_9ScaleType4KindE0ELNS_15FloatRoundStyleE2ESK_EENS1_15EpilogueDefaultEEEEEvvEEEEvNT_6ParamsE --------------------------
	.section	.nv.info._ZN7cutlass13device_kernelINS_4gemm6kernel13GemmUniversalIN4cute5tupleIJiiiiEEENS1_10collective13CollectiveMmaINS1_34MainloopSm90TmaGmmaWarpSpecializedILi7ENS5_IJNS4_1CILi2EEENSA_ILi1EEESC_EEENS1_35KernelTmaWarpSpecializedCooperativeEEENS5_IJNSA_ILi192EEENSA_ILi48EEENSA_ILi64EEEEEENS_10bfloat16_tENS5_IJlSC_lEEESK_SL_NS4_8TiledMMAINS4_8MMA_AtomIJNS4_4SM904GMMA27MMA_64x16x16_F32BF16BF16_SSILNSP_5MajorE0ELSR_0ELNSP_7ScaleInE1ELSS_1EEEEEENS4_6LayoutISD_NS5_IJSC_NSA_ILi0EEESW_EEEEENS5_IJNS4_10UnderscoreESZ_SZ_EEEEENS4_13SM90_TMA_LOADENS4_14ComposedLayoutINS4_7SwizzleILi3ELi4ELi3EEENS4_18smem_ptr_flag_bitsILi16EEENSV_INS5_IJNSA_ILi8EEESI_EEENS5_IJSI_SC_EEEEEEEvNS4_8identityENS4_23SM90_TMA_LOAD_MULTICASTES1C_vS1D_EENS_8epilogue10collective6detail29Sm90TmaWarpSpecializedAdapterINS1H_15DefaultEpilogueISK_SL_SL_NS1G_6thread17LinearCombinationISK_Li1EffLNS1L_9ScaleType4KindE0ELNS_15FloatRoundStyleE2ESK_EENS1_15EpilogueDefaultEEEEEvvEEEEvNT_6ParamsE,"",@"SHT_CUDA_INFO"
	.sectionflags	@""
	.align	4


	//----- nvinfo : EIATTR_CUDA_API_VERSION
	.align		4
        /*0000*/ 	.byte	0x04, 0x37
        /*0002*/ 	.short	(.L_21 - .L_20)
.L_20:
        /*0004*/ 	.word	0x00000082


	//----- nvinfo : EIATTR_KPARAM_INFO
	.align		4
.L_21:
        /*0008*/ 	.byte	0x04, 0x17
        /*000a*/ 	.short	(.L_23 - .L_22)
.L_22:
        /*000c*/ 	.word	0x00000000
        /*0010*/ 	.short	0x0000
        /*0012*/ 	.short	0x0070
        /*0014*/ 	.byte	0x00, 0xf0, 0x01, 0x10


	//----- nvinfo : EIATTR_SPARSE_MMA_MASK
	.align		4
.L_23:
        /*0018*/ 	.byte	0x03, 0x50
        /*001a*/ 	.short	0x0000


	//----- nvinfo : EIATTR_MAXREG_COUNT
	.align		4
        /*001c*/ 	.byte	0x03, 0x1b
        /*001e*/ 	.short	0x00a8


	//----- nvinfo : EIATTR_NUM_BARRIERS
	.align		4
        /*0020*/ 	.byte	0x02, 0x4c
        /*0022*/ 	.byte	0x01
	.zero		1


	//----- nvinfo : EIATTR_EXTERNS
	.align		4
        /*0024*/ 	.byte	0x04, 0x0f
        /*0026*/ 	.short	(.L_25 - .L_24)


	//   ....[0]....
	.align		4
.L_24:
        /*0028*/ 	.word	index@(__assertfail)


	//----- nvinfo : EIATTR_MERCURY_ISA_VERSION
	.align		4
.L_25:
        /*002c*/ 	.byte	0x03, 0x5f
        /*002e*/ 	.short	0x0101


	//----- nvinfo : EIATTR_INT_WARP_WIDE_INSTR_OFFSETS
	.align		4
        /*0030*/ 	.byte	0x04, 0x31
        /*0032*/ 	.short	(.L_27 - .L_26)


	//   ....[0]....
.L_26:
        /*0034*/ 	.word	0x000004e0


	//   ....[1]....
        /*0038*/ 	.word	0x00000510


	//   ....[2]....
        /*003c*/ 	.word	0x000006d0


	//----- nvinfo : EIATTR_COOP_GROUP_MASK_REGIDS
	.align		4
.L_27:
        /*0040*/ 	.byte	0x04, 0x29
        /*0042*/ 	.short	(.L_29 - .L_28)


	//   ....[0]....
.L_28:
        /*0044*/ 	.word	0xffffffff


	//   ....[1]....
        /*0048*/ 	.word	0xffffffff


	//   ....[2]....
        /*004c*/ 	.word	0xffffffff


	//   ....[3]....
        /*0050*/ 	.word	0xffffffff


	//   ....[4]....
        /*0054*/ 	.word	0xffffffff


	//   ....[5]....
        /*0058*/ 	.word	0xffffffff


	//----- nvinfo : EIATTR_COOP_GROUP_INSTR_OFFSETS
	.align		4
.L_29:
        /*005c*/ 	.byte	0x04, 0x28
        /*005e*/ 	.short	(.L_31 - .L_30)


	//   ....[0]....
.L_30:
        /*0060*/ 	.word	0x00000060


	//   ....[1]....
        /*0064*/ 	.word	0x00000070


	//   ....[2]....
        /*0068*/ 	.word	0x00000130


	//   ....[3]....
        /*006c*/ 	.word	0x00000330


	//   ....[4]....
        /*0070*/ 	.word	0x00000850


	//   ....[5]....
        /*0074*/ 	.word	0x00001290


	//----- nvinfo : EIATTR_REG_RECONFIG
	.align		4
.L_31:
        /*0078*/ 	.byte	0x01, 0x54
	.zero		2


	//----- nvinfo : EIATTR_SYSCALL_OFFSETS
	.align		4
        /*007c*/ 	.byte	0x04, 0x46
        /*007e*/ 	.short	(.L_33 - .L_32)


	//   ....[0]....
.L_32:
        /*0080*/ 	.word	0x00001450


	//----- nvinfo : EIATTR_MBARRIER_INSTR_OFFSETS
	.align		4
.L_33:
        /*0084*/ 	.byte	0x04, 0x39
        /*0086*/ 	.short	(.L_35 - .L_34)


	//   ....[0]....
.L_34:
        /*0088*/ 	.word	0x00000230
        /*008c*/ 	.word	0x000000ff
        /*0090*/ 	.word	0x00000000
        /*0094*/ 	.short	0x0100
        /*0096*/ 	.byte	0x08
	.zero		1


	//   ....[1]....
        /*0098*/ 	.word	0x00000240
        /*009c*/ 	.word	0x000000ff
        /*00a0*/ 	.word	0x00000038
        /*00a4*/ 	.short	0x0100
        /*00a6*/ 	.byte	0x08
	.zero		1


	//   ....[2]....
        /*00a8*/ 	.word	0x00000250
        /*00ac*/ 	.word	0x000000ff
        /*00b0*/ 	.word	0x00000008
        /*00b4*/ 	.short	0x0100
        /*00b6*/ 	.byte	0x08
	.zero		1


	//   ....[3]....
        /*00b8*/ 	.word	0x00000260
        /*00bc*/ 	.word	0x000000ff
        /*00c0*/ 	.word	0x00000040
        /*00c4*/ 	.short	0x0100
        /*00c6*/ 	.byte	0x08
	.zero		1


	//   ....[4]....
        /*00c8*/ 	.word	0x00000270
        /*00cc*/ 	.word	0x000000ff
        /*00d0*/ 	.word	0x00000010
        /*00d4*/ 	.short	0x0100
        /*00d6*/ 	.byte	0x08
	.zero		1


	//   ....[5]....
        /*00d8*/ 	.word	0x00000280
        /*00dc*/ 	.word	0x000000ff
        /*00e0*/ 	.word	0x00000048
        /*00e4*/ 	.short	0x0100
        /*00e6*/ 	.byte	0x08
	.zero		1


	//   ....[6]....
        /*00e8*/ 	.word	0x00000290
        /*00ec*/ 	.word	0x000000ff
        /*00f0*/ 	.word	0x00000018
        /*00f4*/ 	.short	0x0100
        /*00f6*/ 	.byte	0x08
	.zero		1


	//   ....[7]....
        /*00f8*/ 	.word	0x000002a0
        /*00fc*/ 	.word	0x000000ff
        /*0100*/ 	.word	0x00000050
        /*0104*/ 	.short	0x0100
        /*0106*/ 	.byte	0x08
	.zero		1


	//   ....[8]....
        /*0108*/ 	.word	0x000002b0
        /*010c*/ 	.word	0x000000ff
        /*0110*/ 	.word	0x00000020
        /*0114*/ 	.short	0x0100
        /*0116*/ 	.byte	0x08
	.zero		1


	//   ....[9]....
        /*0118*/ 	.word	0x000002c0
        /*011c*/ 	.word	0x000000ff
        /*0120*/ 	.word	0x00000058
        /*0124*/ 	.short	0x0100
        /*0126*/ 	.byte	0x08
	.zero		1


	//   ....[10]....
        /*0128*/ 	.word	0x000002d0
        /*012c*/ 	.word	0x000000ff
        /*0130*/ 	.word	0x00000028
        /*0134*/ 	.short	0x0100
        /*0136*/ 	.byte	0x08
	.zero		1


	//   ....[11]....
        /*0138*/ 	.word	0x000002e0
        /*013c*/ 	.word	0x000000ff
        /*0140*/ 	.word	0x00000060
        /*0144*/ 	.short	0x0100
        /*0146*/ 	.byte	0x08
	.zero		1


	//   ....[12]....
        /*0148*/ 	.word	0x000002f0
        /*014c*/ 	.word	0x000000ff
        /*0150*/ 	.word	0x00000030
        /*0154*/ 	.short	0x0100
        /*0156*/ 	.byte	0x08
	.zero		1


	//   ....[13]....
        /*0158*/ 	.word	0x00000300
        /*015c*/ 	.word	0x000000ff
        /*0160*/ 	.word	0x00000068
        /*0164*/ 	.short	0x0100
        /*0166*/ 	.byte	0x08
	.zero		1


	//   ....[14]....
        /*0168*/ 	.word	0x00000750
        /*016c*/ 	.word	0x000000ff
        /*0170*/ 	.word	0x00000080
        /*0174*/ 	.short	0x0100
        /*0176*/ 	.byte	0x06
	.zero		1


	//   ....[15]....
        /*0178*/ 	.word	0x000007e0
        /*017c*/ 	.word	0x000000ff
        /*0180*/ 	.word	0x00000088
        /*0184*/ 	.short	0x0100
        /*0186*/ 	.byte	0x06
	.zero		1


	//   ....[16]....
        /*0188*/ 	.word	0x000014d0
        /*018c*/ 	.word	0x00000003
        /*0190*/ 	.word	0x00000000
        /*0194*/ 	.short	0x010a
        /*0196*/ 	.byte	0x3f
	.zero		1


	//   ....[17]....
        /*0198*/ 	.word	0x00001510
        /*019c*/ 	.word	0x00000003
        /*01a0*/ 	.word	0x00000000
        /*01a4*/ 	.short	0x010a
        /*01a6*/ 	.byte	0x3f
	.zero		1


	//   ....[18]....
        /*01a8*/ 	.word	0x00002030
        /*01ac*/ 	.word	0x000000ff
        /*01b0*/ 	.word	0x00000000
        /*01b4*/ 	.short	0x010a
        /*01b6*/ 	.byte	0x08
	.zero		1


	//   ....[19]....
        /*01b8*/ 	.word	0x00002070
        /*01bc*/ 	.word	0x000000ff
        /*01c0*/ 	.word	0x00000000
        /*01c4*/ 	.short	0x010a
        /*01c6*/ 	.byte	0x08
	.zero		1


	//   ....[20]....
        /*01c8*/ 	.word	0x00002a40
        /*01cc*/ 	.word	0x00000005
        /*01d0*/ 	.word	0x00000000
        /*01d4*/ 	.short	0x0101
        /*01d6*/ 	.byte	0x3f
	.zero		1


	//   ....[21]....
        /*01d8*/ 	.word	0x00002cb0
        /*01dc*/ 	.word	0x00000000
        /*01e0*/ 	.word	0x00000000
        /*01e4*/ 	.short	0x0101
        /*01e6*/ 	.byte	0x3f
	.zero		1


	//   ....[22]....
        /*01e8*/ 	.word	0x00007230
        /*01ec*/ 	.word	0x00000014
        /*01f0*/ 	.word	0x00000038
        /*01f4*/ 	.short	0x010a
        /*01f6*/ 	.byte	0x3f
	.zero		1


	//   ....[23]....
        /*01f8*/ 	.word	0x000075f0
        /*01fc*/ 	.word	0x0000000e
        /*0200*/ 	.word	0x00000088
        /*0204*/ 	.short	0x0101
        /*0206*/ 	.byte	0x3f
	.zero		1


	//   ....[24]....
        /*0208*/ 	.word	0x00007d20
        /*020c*/ 	.word	0x00000007
        /*0210*/ 	.word	0x00000000
        /*0214*/ 	.short	0x010a
        /*0216*/ 	.byte	0x3f
	.zero		1


	//   ....[25]....
        /*0218*/ 	.word	0x00007da0
        /*021c*/ 	.word	0x00000008
        /*0220*/ 	.word	0x00000000
        /*0224*/ 	.short	0x010a
        /*0226*/ 	.byte	0x3f
	.zero		1


	//   ....[26]....
        /*0228*/ 	.word	0x00007e30
        /*022c*/ 	.word	0x00000009
        /*0230*/ 	.word	0x00000000
        /*0234*/ 	.short	0x010a
        /*0236*/ 	.byte	0x3f
	.zero		1


	//   ....[27]....
        /*0238*/ 	.word	0x00007ec0
        /*023c*/ 	.word	0x00000008
        /*0240*/ 	.word	0x00000000
        /*0244*/ 	.short	0x010a
        /*0246*/ 	.byte	0x3f
	.zero		1


	//   ....[28]....
        /*0248*/ 	.word	0x00007f50
        /*024c*/ 	.word	0x00000009
        /*0250*/ 	.word	0x00000000
        /*0254*/ 	.short	0x010a
        /*0256*/ 	.byte	0x3f
	.zero		1


	//   ....[29]....
        /*0258*/ 	.word	0x00007fe0
        /*025c*/ 	.word	0x00000006
        /*0260*/ 	.word	0x00000000
        /*0264*/ 	.short	0x010a
        /*0266*/ 	.byte	0x3f
	.zero		1


	//   ....[30]....
        /*0268*/ 	.word	0x00008070
        /*026c*/ 	.word	0x00000003
        /*0270*/ 	.word	0x00000000
        /*0274*/ 	.short	0x010a
        /*0276*/ 	.byte	0x3f
	.zero		1


	//   ....[31]....
        /*0278*/ 	.word	0x000080d0
        /*027c*/ 	.word	0x00000003
        /*0280*/ 	.word	0x00000000
        /*0284*/ 	.short	0x010a
        /*0286*/ 	.byte	0x3f
	.zero		1


	//   ....[32]....
        /*0288*/ 	.word	0x00008130
        /*028c*/ 	.word	0x00000005
        /*0290*/ 	.word	0x00000000
        /*0294*/ 	.short	0x010a
        /*0296*/ 	.byte	0x3f
	.zero		1


	//   ....[33]....
        /*0298*/ 	.word	0x00008200
        /*029c*/ 	.word	0x00000014
        /*02a0*/ 	.word	0x00000038
        /*02a4*/ 	.short	0x010a
        /*02a6*/ 	.byte	0x3f
	.zero		1


	//   ....[34]....
        /*02a8*/ 	.word	0x000082d0
        /*02ac*/ 	.word	0x00000007
        /*02b0*/ 	.word	0x00000000
        /*02b4*/ 	.short	0x010a
        /*02b6*/ 	.byte	0x3f
	.zero		1


	//   ....[35]....
        /*02b8*/ 	.word	0x00008320
        /*02bc*/ 	.word	0x00000008
        /*02c0*/ 	.word	0x00000000
        /*02c4*/ 	.short	0x010a
        /*02c6*/ 	.byte	0x3f
	.zero		1


	//   ....[36]....
        /*02c8*/ 	.word	0x00008370
        /*02cc*/ 	.word	0x00000009
        /*02d0*/ 	.word	0x00000000
        /*02d4*/ 	.short	0x010a
        /*02d6*/ 	.byte	0x3f
	.zero		1


	//   ....[37]....
        /*02d8*/ 	.word	0x000083c0
        /*02dc*/ 	.word	0x00000008
        /*02e0*/ 	.word	0x00000000
        /*02e4*/ 	.short	0x010a
        /*02e6*/ 	.byte	0x3f
	.zero		1


	//   ....[38]....
        /*02e8*/ 	.word	0x00008410
        /*02ec*/ 	.word	0x00000009
        /*02f0*/ 	.word	0x00000000
        /*02f4*/ 	.short	0x010a
        /*02f6*/ 	.byte	0x3f
	.zero		1


	//   ....[39]....
        /*02f8*/ 	.word	0x00008460
        /*02fc*/ 	.word	0x00000006
        /*0300*/ 	.word	0x00000000
        /*0304*/ 	.short	0x010a
        /*0306*/ 	.byte	0x3f
	.zero		1


	//----- nvinfo : EIATTR_NUM_MBARRIERS
	.align		4
.L_35:
        /*0308*/ 	.byte	0x03, 0x38
        /*030a*/ 	.short	0x0010


	//----- nvinfo : EIATTR_EXIT_INSTR_OFFSETS
	.align		4
        /*030c*/ 	.byte	0x04, 0x1c
        /*030e*/ 	.short	(.L_37 - .L_36)


	//   ....[0]....
.L_36:
        /*0310*/ 	.word	0x000009b0


	//   ....[1]....
        /*0314*/ 	.word	0x000011c0


	//   ....[2]....
        /*0318*/ 	.word	0x00006960


	//   ....[3]....
        /*031c*/ 	.word	0x00006ec0


	//   ....[4]....
        /*0320*/ 	.word	0x000080c0


	//----- nvinfo : EIATTR_MAX_THREADS
	.align		4
.L_37:
        /*0324*/ 	.byte	0x04, 0x05
        /*0326*/ 	.short	(.L_39 - .L_38)
.L_38:
        /*0328*/ 	.word	0x00000180
        /*032c*/ 	.word	0x00000001
        /*0330*/ 	.word	0x00000001


	//----- nvinfo : EIATTR_CRS_STACK_SIZE
	.align		4
.L_39:
        /*0334*/ 	.byte	0x04, 0x1e
        /*0336*/ 	.short	(.L_41 - .L_40)
.L_40:
        /*0338*/ 	.word	0x00000000


	//----- nvinfo : EIATTR_CBANK_PARAM_SIZE
	.align		4
.L_41:
        /*033c*/ 	.byte	0x03, 0x19
        /*033e*/ 	.short	0x0470


	//----- nvinfo : EIATTR_PARAM_CBANK
	.align		4
        /*0340*/ 	.byte	0x04, 0x0a
        /*0342*/ 	.short	(.L_43 - .L_42)
	.align		4
.L_42:
        /*0344*/ 	.word	index@(.nv.constant0._ZN7cutlass13device_kernelINS_4gemm6kernel13GemmUniversalIN4cute5tupleIJiiiiEEENS1_10collective13CollectiveMmaINS1_34MainloopSm90TmaGmmaWarpSpecializedILi7ENS5_IJNS4_1CILi2EEENSA_ILi1EEESC_EEENS1_35KernelTmaWarpSpecializedCooperativeEEENS5_IJNSA_ILi192EEENSA_ILi48EEENSA_ILi64EEEEEENS_10bfloat16_tENS5_IJlSC_lEEESK_SL_NS4_8TiledMMAINS4_8MMA_AtomIJNS4_4SM904GMMA27MMA_64x16x16_F32BF16BF16_SSILNSP_5MajorE0ELSR_0ELNSP_7ScaleInE1ELSS_1EEEEEENS4_6LayoutISD_NS5_IJSC_NSA_ILi0EEESW_EEEEENS5_IJNS4_10UnderscoreESZ_SZ_EEEEENS4_13SM90_TMA_LOADENS4_14ComposedLayoutINS4_7SwizzleILi3ELi4ELi3EEENS4_18smem_ptr_flag_bitsILi16EEENSV_INS5_IJNSA_ILi8EEESI_EEENS5_IJSI_SC_EEEEEEEvNS4_8identityENS4_23SM90_TMA_LOAD_MULTICASTES1C_vS1D_EENS_8epilogue10collective6detail29Sm90TmaWarpSpecializedAdapterINS1H_15DefaultEpilogueISK_SL_SL_NS1G_6thread17LinearCombinationISK_Li1EffLNS1L_9ScaleType4KindE0ELNS_15FloatRoundStyleE2ESK_EENS1_15EpilogueDefaultEEEEEvvEEEEvNT_6ParamsE)
        /*0348*/ 	.short	0x0210
        /*034a*/ 	.short	0x0470


	//----- nvinfo : EIATTR_SW_WAR
	.align		4
.L_43:
        /*034c*/ 	.byte	0x04, 0x36
        /*034e*/ 	.short	(.L_45 - .L_44)
.L_44:
        /*0350*/ 	.word	0x00000008
.L_45:


//--------------------- .nv.callgraph             --------------------------
	.section	.nv.callgraph,"",@"SHT_CUDA_CALLGRAPH"
	.align	4
	.sectionentsize	8
	.align		4
        /*0000*/ 	.word	0x00000000
	.align		4
        /*0004*/ 	.word	0xffffffff
	.align		4
        /*0008*/ 	.word	index@(_ZN7cutlass13device_kernelINS_4gemm6kernel13GemmUniversalIN4cute5tupleIJiiiiEEENS1_10collective13CollectiveMmaINS1_34MainloopSm90TmaGmmaWarpSpecializedILi7ENS5_IJNS4_1CILi2EEENSA_ILi1EEESC_EEENS1_35KernelTmaWarpSpecializedCooperativeEEENS5_IJNSA_ILi192EEENSA_ILi48EEENSA_ILi64EEEEEENS_10bfloat16_tENS5_IJlSC_lEEESK_SL_NS4_8TiledMMAINS4_8MMA_AtomIJNS4_4SM904GMMA27MMA_64x16x16_F32BF16BF16_SSILNSP_5MajorE0ELSR_0ELNSP_7ScaleInE1ELSS_1EEEEEENS4_6LayoutISD_NS5_IJSC_NSA_ILi0EEESW_EEEEENS5_IJNS4_10UnderscoreESZ_SZ_EEEEENS4_13SM90_TMA_LOADENS4_14ComposedLayoutINS4_7SwizzleILi3ELi4ELi3EEENS4_18smem_ptr_flag_bitsILi16EEENSV_INS5_IJNSA_ILi8EEESI_EEENS5_IJSI_SC_EEEEEEEvNS4_8identityENS4_23SM90_TMA_LOAD_MULTICASTES1C_vS1D_EENS_8epilogue10collective6detail29Sm90TmaWarpSpecializedAdapterINS1H_15DefaultEpilogueISK_SL_SL_NS1G_6thread17LinearCombinationISK_Li1EffLNS1L_9ScaleType4KindE0ELNS_15FloatRoundStyleE2ESK_EENS1_15EpilogueDefaultEEEEEvvEEEEvNT_6ParamsE)
	.align		4
        /*000c*/ 	.word	index@(__assertfail)
	.align		4
        /*0010*/ 	.word	0x00000000
	.align		4
        /*0014*/ 	.word	0xfffffffe
	.align		4
        /*0018*/ 	.word	0x00000000
	.align		4
        /*001c*/ 	.word	0xfffffffd
	.align		4
        /*0020*/ 	.word	0x00000000
	.align		4
        /*0024*/ 	.word	0xfffffffc


//--------------------- .nv.constant4             --------------------------
	.section	.nv.constant4,"a",@progbits
	.align	8
	.align		8
.nv.constant4:
        /*0000*/ 	.dword	__assertfail
	.align		8
        /*0008*/ 	.dword	__unnamed_1
	.align		8
        /*0010*/ 	.dword	_ZN40_INTERNAL_169caf6f_4_k_cu_b8386cc3_128954cuda3std3__45__cpo5beginE
	.align		8
        /*0018*/ 	.dword	_ZN40_INTERNAL_169caf6f_4_k_cu_b8386cc3_128954cuda3std3__45__cpo3endE
	.align		8
        /*0020*/ 	.dword	_ZN40_INTERNAL_169caf6f_4_k_cu_b8386cc3_128954cuda3std3__45__cpo6cbeginE
	.align		8
        /*0028*/ 	.dword	_ZN40_INTERNAL_169caf6f_4_k_cu_b8386cc3_128954cuda3std3__45__cpo4cendE
	.align		8
        /*0030*/ 	.dword	_ZN40_INTERNAL_169caf6f_4_k_cu_b8386cc3_128954cuda3std3__442_GLOBAL__N__169caf6f_4_k_cu_b8386cc3_128956ignoreE
	.align		8
        /*0038*/ 	.dword	_ZN40_INTERNAL_169caf6f_4_k_cu_b8386cc3_128954cuda3std3__419piecewise_constructE
	.align		8
        /*0040*/ 	.dword	_ZN40_INTERNAL_169caf6f_4_k_cu_b8386cc3_128954cuda3std3__48in_placeE
	.align		8
        /*0048*/ 	.dword	_ZN40_INTERNAL_169caf6f_4_k_cu_b8386cc3_128954cuda3std6ranges3__45__cpo4swapE
	.align		8
        /*0050*/ 	.dword	_ZN40_INTERNAL_169caf6f_4_k_cu_b8386cc3_128954cuda3std6ranges3__45__cpo9iter_moveE
	.align		8
        /*0058*/ 	.dword	_ZN40_INTERNAL_169caf6f_4_k_cu_b8386cc3_128954cute7productE
	.align		8
        /*0060*/ 	.dword	_ZN40_INTERNAL_169caf6f_4_k_cu_b8386cc3_128954cute1_E
	.align		8
        /*0068*/ 	.dword	$str$22
	.align		8
        /*0070*/ 	.dword	$str$23


//--------------------- .text._ZN7cutlass13device_kernelINS_4gemm6kernel13GemmUniversalIN4cute5tupleIJiiiiEEENS1_10collective13CollectiveMmaINS1_34MainloopSm90TmaGmmaWarpSpecializedILi7ENS5_IJNS4_1CILi2EEENSA_ILi1EEESC_EEENS1_35KernelTmaWarpSpecializedCooperativeEEENS5_IJNSA_ILi192EEENSA_ILi48EEENSA_ILi64EEEEEENS_10bfloat16_tENS5_IJlSC_lEEESK_SL_NS4_8TiledMMAINS4_8MMA_AtomIJNS4_4SM904GMMA27MMA_64x16x16_F32BF16BF16_SSILNSP_5MajorE0ELSR_0ELNSP_7ScaleInE1ELSS_1EEEEEENS4_6LayoutISD_NS5_IJSC_NSA_ILi0EEESW_EEEEENS5_IJNS4_10UnderscoreESZ_SZ_EEEEENS4_13SM90_TMA_LOADENS4_14ComposedLayoutINS4_7SwizzleILi3ELi4ELi3EEENS4_18smem_ptr_flag_bitsILi16EEENSV_INS5_IJNSA_ILi8EEESI_EEENS5_IJSI_SC_EEEEEEEvNS4_8identityENS4_23SM90_TMA_LOAD_MULTICASTES1C_vS1D_EENS_8epilogue10collective6detail29Sm90TmaWarpSpecializedAdapterINS1H_15DefaultEpilogueISK_SL_SL_NS1G_6thread17LinearCombinationISK_Li1EffLNS1L_9ScaleType4KindE0ELNS_15FloatRoundStyleE2ESK_EENS1_15EpilogueDefaultEEEEEvvEEEEvNT_6ParamsE --------------------------
	.section	.text._ZN7cutlass13device_kernelINS_4gemm6kernel13GemmUniversalIN4cute5tupleIJiiiiEEENS1_10collective13CollectiveMmaINS1_34MainloopSm90TmaGmmaWarpSpecializedILi7ENS5_IJNS4_1CILi2EEENSA_ILi1EEESC_EEENS1_35KernelTmaWarpSpecializedCooperativeEEENS5_IJNSA_ILi192EEENSA_ILi48EEENSA_ILi64EEEEEENS_10bfloat16_tENS5_IJlSC_lEEESK_SL_NS4_8TiledMMAINS4_8MMA_AtomIJNS4_4SM904GMMA27MMA_64x16x16_F32BF16BF16_SSILNSP_5MajorE0ELSR_0ELNSP_7ScaleInE1ELSS_1EEEEEENS4_6LayoutISD_NS5_IJSC_NSA_ILi0EEESW_EEEEENS5_IJNS4_10UnderscoreESZ_SZ_EEEEENS4_13SM90_TMA_LOADENS4_14ComposedLayoutINS4_7SwizzleILi3ELi4ELi3EEENS4_18smem_ptr_flag_bitsILi16EEENSV_INS5_IJNSA_ILi8EEESI_EEENS5_IJSI_SC_EEEEEEEvNS4_8identityENS4_23SM90_TMA_LOAD_MULTICASTES1C_vS1D_EENS_8epilogue10collective6detail29Sm90TmaWarpSpecializedAdapterINS1H_15DefaultEpilogueISK_SL_SL_NS1G_6thread17LinearCombinationISK_Li1EffLNS1L_9ScaleType4KindE0ELNS_15FloatRoundStyleE2ESK_EENS1_15EpilogueDefaultEEEEEvvEEEEvNT_6ParamsE,"ax",@progbits
	.align	128
.text._ZN7cutlass13device_kernelINS_4gemm6kernel13GemmUniversalIN4cute5tupleIJiiiiEEENS1_10collective13CollectiveMmaINS1_34MainloopSm90TmaGmmaWarpSpecializedILi7ENS5_IJNS4_1CILi2EEENSA_ILi1EEESC_EEENS1_35KernelTmaWarpSpecializedCooperativeEEENS5_IJNSA_ILi192EEENSA_ILi48EEENSA_ILi64EEEEEENS_10bfloat16_tENS5_IJlSC_lEEESK_SL_NS4_8TiledMMAINS4_8MMA_AtomIJNS4_4SM904GMMA27MMA_64x16x16_F32BF16BF16_SSILNSP_5MajorE0ELSR_0ELNSP_7ScaleInE1ELSS_1EEEEEENS4_6LayoutISD_NS5_IJSC_NSA_ILi0EEESW_EEEEENS5_IJNS4_10UnderscoreESZ_SZ_EEEEENS4_13SM90_TMA_LOADENS4_14ComposedLayoutINS4_7SwizzleILi3ELi4ELi3EEENS4_18smem_ptr_flag_bitsILi16EEENSV_INS5_IJNSA_ILi8EEESI_EEENS5_IJSI_SC_EEEEEEEvNS4_8identityENS4_23SM90_TMA_LOAD_MULTICASTES1C_vS1D_EENS_8epilogue10collective6detail29Sm90TmaWarpSpecializedAdapterINS1H_15DefaultEpilogueISK_SL_SL_NS1G_6thread17LinearCombinationISK_Li1EffLNS1L_9ScaleType4KindE0ELNS_15FloatRoundStyleE2ESK_EENS1_15EpilogueDefaultEEEEEvvEEEEvNT_6ParamsE:
        .type           _ZN7cutlass13device_kernelINS_4gemm6kernel13GemmUniversalIN4cute5tupleIJiiiiEEENS1_10collective13CollectiveMmaINS1_34MainloopSm90TmaGmmaWarpSpecializedILi7ENS5_IJNS4_1CILi2EEENSA_ILi1EEESC_EEENS1_35KernelTmaWarpSpecializedCooperativeEEENS5_IJNSA_ILi192EEENSA_ILi48EEENSA_ILi64EEEEEENS_10bfloat16_tENS5_IJlSC_lEEESK_SL_NS4_8TiledMMAINS4_8MMA_AtomIJNS4_4SM904GMMA27MMA_64x16x16_F32BF16BF16_SSILNSP_5MajorE0ELSR_0ELNSP_7ScaleInE1ELSS_1EEEEEENS4_6LayoutISD_NS5_IJSC_NSA_ILi0EEESW_EEEEENS5_IJNS4_10UnderscoreESZ_SZ_EEEEENS4_13SM90_TMA_LOADENS4_14ComposedLayoutINS4_7SwizzleILi3ELi4ELi3EEENS4_18smem_ptr_flag_bitsILi16EEENSV_INS5_IJNSA_ILi8EEESI_EEENS5_IJSI_SC_EEEEEEEvNS4_8identityENS4_23SM90_TMA_LOAD_MULTICASTES1C_vS1D_EENS_8epilogue10collective6detail29Sm90TmaWarpSpecializedAdapterINS1H_15DefaultEpilogueISK_SL_SL_NS1G_6thread17LinearCombinationISK_Li1EffLNS1L_9ScaleType4KindE0ELNS_15FloatRoundStyleE2ESK_EENS1_15EpilogueDefaultEEEEEvvEEEEvNT_6ParamsE,@function
        .size           _ZN7cutlass13device_kernelINS_4gemm6kernel13GemmUniversalIN4cute5tupleIJiiiiEEENS1_10collective13CollectiveMmaINS1_34MainloopSm90TmaGmmaWarpSpecializedILi7ENS5_IJNS4_1CILi2EEENSA_ILi1EEESC_EEENS1_35KernelTmaWarpSpecializedCooperativeEEENS5_IJNSA_ILi192EEENSA_ILi48EEENSA_ILi64EEEEEENS_10bfloat16_tENS5_IJlSC_lEEESK_SL_NS4_8TiledMMAINS4_8MMA_AtomIJNS4_4SM904GMMA27MMA_64x16x16_F32BF16BF16_SSILNSP_5MajorE0ELSR_0ELNSP_7ScaleInE1ELSS_1EEEEEENS4_6LayoutISD_NS5_IJSC_NSA_ILi0EEESW_EEEEENS5_IJNS4_10UnderscoreESZ_SZ_EEEEENS4_13SM90_TMA_LOADENS4_14ComposedLayoutINS4_7SwizzleILi3ELi4ELi3EEENS4_18smem_ptr_flag_bitsILi16EEENSV_INS5_IJNSA_ILi8EEESI_EEENS5_IJSI_SC_EEEEEEEvNS4_8identityENS4_23SM90_TMA_LOAD_MULTICASTES1C_vS1D_EENS_8epilogue10collective6detail29Sm90TmaWarpSpecializedAdapterINS1H_15DefaultEpilogueISK_SL_SL_NS1G_6thread17LinearCombinationISK_Li1EffLNS1L_9ScaleType4KindE0ELNS_15FloatRoundStyleE2ESK_EENS1_15EpilogueDefaultEEEEEvvEEEEvNT_6ParamsE,(.L_x_171 - _ZN7cutlass13device_kernelINS_4gemm6kernel13GemmUniversalIN4cute5tupleIJiiiiEEENS1_10collective13CollectiveMmaINS1_34MainloopSm90TmaGmmaWarpSpecializedILi7ENS5_IJNS4_1CILi2EEENSA_ILi1EEESC_EEENS1_35KernelTmaWarpSpecializedCooperativeEEENS5_IJNSA_ILi192EEENSA_ILi48EEENSA_ILi64EEEEEENS_10bfloat16_tENS5_IJlSC_lEEESK_SL_NS4_8TiledMMAINS4_8MMA_AtomIJNS4_4SM904GMMA27MMA_64x16x16_F32BF16BF16_SSILNSP_5MajorE0ELSR_0ELNSP_7ScaleInE1ELSS_1EEEEEENS4_6LayoutISD_NS5_IJSC_NSA_ILi0EEESW_EEEEENS5_IJNS4_10UnderscoreESZ_SZ_EEEEENS4_13SM90_TMA_LOADENS4_14ComposedLayoutINS4_7SwizzleILi3ELi4ELi3EEENS4_18smem_ptr_flag_bitsILi16EEENSV_INS5_IJNSA_ILi8EEESI_EEENS5_IJSI_SC_EEEEEEEvNS4_8identityENS4_23SM90_TMA_LOAD_MULTICASTES1C_vS1D_EENS_8epilogue10collective6detail29Sm90TmaWarpSpecializedAdapterINS1H_15DefaultEpilogueISK_SL_SL_NS1G_6thread17LinearCombinationISK_Li1EffLNS1L_9ScaleType4KindE0ELNS_15FloatRoundStyleE2ESK_EENS1_15EpilogueDefaultEEEEEvvEEEEvNT_6ParamsE)
        .other          _ZN7cutlass13device_kernelINS_4gemm6kernel13GemmUniversalIN4cute5tupleIJiiiiEEENS1_10collective13CollectiveMmaINS1_34MainloopSm90TmaGmmaWarpSpecializedILi7ENS5_IJNS4_1CILi2EEENSA_ILi1EEESC_EEENS1_35KernelTmaWarpSpecializedCooperativeEEENS5_IJNSA_ILi192EEENSA_ILi48EEENSA_ILi64EEEEEENS_10bfloat16_tENS5_IJlSC_lEEESK_SL_NS4_8TiledMMAINS4_8MMA_AtomIJNS4_4SM904GMMA27MMA_64x16x16_F32BF16BF16_SSILNSP_5MajorE0ELSR_0ELNSP_7ScaleInE1ELSS_1EEEEEENS4_6LayoutISD_NS5_IJSC_NSA_ILi0EEESW_EEEEENS5_IJNS4_10UnderscoreESZ_SZ_EEEEENS4_13SM90_TMA_LOADENS4_14ComposedLayoutINS4_7SwizzleILi3ELi4ELi3EEENS4_18smem_ptr_flag_bitsILi16EEENSV_INS5_IJNSA_ILi8EEESI_EEENS5_IJSI_SC_EEEEEEEvNS4_8identityENS4_23SM90_TMA_LOAD_MULTICASTES1C_vS1D_EENS_8epilogue10collective6detail29Sm90TmaWarpSpecializedAdapterINS1H_15DefaultEpilogueISK_SL_SL_NS1G_6thread17LinearCombinationISK_Li1EffLNS1L_9ScaleType4KindE0ELNS_15FloatRoundStyleE2ESK_EENS1_15EpilogueDefaultEEEEEvvEEEEvNT_6ParamsE,@"STO_CUDA_ENTRY STV_DEFAULT"
_ZN7cutlass13device_kernelINS_4gemm6kernel13GemmUniversalIN4cute5tupleIJiiiiEEENS1_10collective13CollectiveMmaINS1_34MainloopSm90TmaGmmaWarpSpecializedILi7ENS5_IJNS4_1CILi2EEENSA_ILi1EEESC_EEENS1_35KernelTmaWarpSpecializedCooperativeEEENS5_IJNSA_ILi192EEENSA_ILi48EEENSA_ILi64EEEEEENS_10bfloat16_tENS5_IJlSC_lEEESK_SL_NS4_8TiledMMAINS4_8MMA_AtomIJNS4_4SM904GMMA27MMA_64x16x16_F32BF16BF16_SSILNSP_5MajorE0ELSR_0ELNSP_7ScaleInE1ELSS_1EEEEEENS4_6LayoutISD_NS5_IJSC_NSA_ILi0EEESW_EEEEENS5_IJNS4_10UnderscoreESZ_SZ_EEEEENS4_13SM90_TMA_LOADENS4_14ComposedLayoutINS4_7SwizzleILi3ELi4ELi3EEENS4_18smem_ptr_flag_bitsILi16EEENSV_INS5_IJNSA_ILi8EEESI_EEENS5_IJSI_SC_EEEEEEEvNS4_8identityENS4_23SM90_TMA_LOAD_MULTICASTES1C_vS1D_EENS_8epilogue10collective6detail29Sm90TmaWarpSpecializedAdapterINS1H_15DefaultEpilogueISK_SL_SL_NS1G_6thread17LinearCombinationISK_Li1EffLNS1L_9ScaleType4KindE0ELNS_15FloatRoundStyleE2ESK_EENS1_15EpilogueDefaultEEEEEvvEEEEvNT_6ParamsE:
[----:B------:R-:W0:Y:S01]  /*0000*/  LDC R1, c[0x0][0x28] ;  /* 0x00000a00ff017b82 */ /* 0x000e220000000800 */
[----:B------:R-:W1:Y:S01]  /*0010*/  S2R R18, SR_TID.X ;  /* 0x0000000000127919 */ /* 0x000e620000002100 */
[----:B------:R-:W-:Y:S01]  /*0020*/  ELECT P0, URZ, PT ;  /* 0x00000000003f782f */ /* 0x000fe20003800000 */
[----:B------:R-:W-:Y:S01]  /*0030*/  BSSY B0, `(.L_x_0) ;  /* 0x000000f000007945 */ /* 0x000fe20003800000 */
[--C-:B-1----:R-:W-:Y:S02]  /*0040*/  SHF.R.U32.HI R0, RZ, 0x5, R18.reuse ;  /* 0x00000005ff007819 */ /* 0x102fe40000011612 */
[----:B------:R-:W-:-:S03]  /*0050*/  SHF.R.U32.HI R3, RZ, 0x7, R18 ;  /* 0x00000007ff037819 */ /* 0x000fc60000011612 */
[----:B------:R-:W1:Y:S04]  /*0060*/  SHFL.IDX PT, R2, R0, RZ, 0x1f ;  /* 0x00001fff00027589 */ /* 0x000e6800000e0000 */
[----:B------:R2:W3:Y:S01]  /*0070*/  SHFL.IDX PT, R5, R3, RZ, 0x1f ;  /* 0x00001fff03057589 */ /* 0x0004e200000e0000 */
[----:B-1----:R-:W-:-:S13]  /*0080*/  ISETP.NE.OR P0, PT, R2, RZ, !P0 ;  /* 0x000000ff0200720c */ /* 0x002fda0004705670 */
[----:B0-23--:R-:W-:Y:S05]  /*0090*/  @P0 BRA `(.L_x_1) ;  /* 0x0000000000200947 */ /* 0x00dfea0003800000 */
[----:B------:R-:W-:Y:S02]  /*00a0*/  ULDC.64 UR4, c[0x0][0x198] ;  /* 0x0000660000047ab9 */ /* 0x000fe40000000a00 */
[----:B------:R-:W-:Y:S02]  /*00b0*/  UIADD3 UR6, UP0, UR4, 0xf0, URZ ;  /* 0x000000f004067890 */ /* 0x000fe4000ff1e03f */
[----:B------:R-:W-:Y:S02]  /*00c0*/  UIADD3 UR4, UP1, UR4, 0x1f0, URZ ;  /* 0x000001f004047890 */ /* 0x000fe4000ff3e03f */
[----:B------:R-:W-:Y:S02]  /*00d0*/  UIADD3.X UR7, URZ, UR5, URZ, UP0, !UPT ;  /* 0x000000053f077290 */ /* 0x000fe400087fe43f */
[----:B------:R-:W-:-:S07]  /*00e0*/  UIADD3.X UR5, URZ, UR5, URZ, UP1, !UPT ;  /* 0x000000053f057290 */ /* 0x000fce0008ffe43f */
[----:B------:R0:W-:Y:S02]  /*00f0*/  UTMACCTL.PF [UR6] ;  /* 0x00000000060079b9 */ /* 0x0001e40008040000 */
[----:B------:R0:W-:Y:S02]  /*0100*/  UTMACCTL.PF [UR4] ;  /* 0x00000000040079b9 */ /* 0x0001e40008040000 */
[----:B0-----:R-:W-:Y:S01]  /*0110*/  NOP ;  /* 0x0000000000007918 */ /* 0x001fe20000000000 */
.L_x_1:
[----:B------:R-:W-:Y:S05]  /*0120*/  BSYNC B0 ;  /* 0x0000000000007941 */ /* 0x000fea0003800000 */
.L_x_0:
[----:B------:R-:W0:Y:S02]  /*0130*/  SHFL.IDX PT, R3, R0, RZ, 0x1f ;  /* 0x00001fff00037589 */ /* 0x000e2400000e0000 */
[----:B0-----:R-:W-:-:S13]  /*0140*/  ISETP.NE.AND P0, PT, R3, RZ, PT ;  /* 0x000000ff0300720c */ /* 0x001fda0003f05270 */
[----:B------:R-:W-:Y:S05]  /*0150*/  @P0 BRA `(.L_x_2) ;  /* 0x0000000000700947 */ /* 0x000fea0003800000 */
[----:B------:R-:W0:Y:S01]  /*0160*/  S2UR UR8, SR_CgaCtaId ;  /* 0x00000000000879c3 */ /* 0x000e220000008800 */
[----:B------:R-:W-:Y:S01]  /*0170*/  UMOV UR4, 0x400 ;  /* 0x0000040000047882 */ /* 0x000fe20000000000 */
[----:B------:R-:W-:Y:S01]  /*0180*/  UMOV UR5, 0x1 ;  /* 0x0000000100057882 */ /* 0x000fe20000000000 */
[----:B------:R-:W-:Y:S01]  /*0190*/  UMOV UR6, 0x4 ;  /* 0x0000000400067882 */ /* 0x000fe20000000000 */
[----:B------:R-:W-:Y:S01]  /*01a0*/  ELECT P0, URZ, PT ;  /* 0x00000000003f782f */ /* 0x000fe20003800000 */
[----:B------:R-:W-:-:S04]  /*01b0*/  UIADD3 UR6, -UR6, 0x100000, URZ ;  /* 0x0010000006067890 */ /* 0x000fc8000fffe13f */
[----:B------:R-:W-:Y:S02]  /*01c0*/  USHF.L.U32 UR7, UR6, 0xb, URZ ;  /* 0x0000000b06077899 */ /* 0x000fe4000800063f */
[----:B------:R-:W-:Y:S02]  /*01d0*/  USHF.L.U32 UR6, UR6, 0x1, URZ ;  /* 0x0000000106067899 */ /* 0x000fe4000800063f */
[----:B0-----:R-:W-:Y:S02]  /*01e0*/  ULEA UR8, UR8, UR4, 0x18 ;  /* 0x0000000408087291 */ /* 0x001fe4000f8ec03f */
[----:B------:R-:W-:-:S04]  /*01f0*/  UIADD3 UR4, -UR5, 0x100000, URZ ;  /* 0x0010000005047890 */ /* 0x000fc8000fffe13f */
[----:B------:R-:W-:Y:S02]  /*0200*/  USHF.L.U32 UR5, UR4, 0xb, URZ ;  /* 0x0000000b04057899 */ /* 0x000fe4000800063f */
[----:B------:R-:W-:Y:S01]  /*0210*/  USHF.L.U32 UR4, UR4, 0x1, URZ ;  /* 0x0000000104047899 */ /* 0x000fe2000800063f */
[----:B------:R-:W0:Y:S11]  /*0220*/  FENCE.VIEW.ASYNC.S ;  /* 0x00000000000073c6 */ /* 0x000e360000000000 */
[----:B0-----:R0:W1:Y:S01]  /*0230*/  SYNCS.EXCH.64 URZ, [UR8], UR4 ;  /* 0x00000004083f75b2 */ /* 0x0010620008000100 */
[----:B------:R0:W2:Y:S01]  /*0240*/  SYNCS.EXCH.64 URZ, [UR8+0x38], UR6 ;  /* 0x00003806083f75b2 */ /* 0x0000a20008000100 */
[----:B------:R0:W3:Y:S01]  /*0250*/  SYNCS.EXCH.64 URZ, [UR8+0x8], UR4 ;  /* 0x00000804083f75b2 */ /* 0x0000e20008000100 */
[----:B------:R0:W4:Y:S01]  /*0260*/  SYNCS.EXCH.64 URZ, [UR8+0x40], UR6 ;  /* 0x00004006083f75b2 */ /* 0x0001220008000100 */
[----:B------:R0:W0:Y:S01]  /*0270*/  SYNCS.EXCH.64 URZ, [UR8+0x10], UR4 ;  /* 0x00001004083f75b2 */ /* 0x0000220008000100 */
        /* <DEDUP_REMOVED lines=9> */
[----:B------:R-:W-:Y:S01]  /*0310*/  NOP ;  /* 0x0000000000007918 */ /* 0x000fe20000000000 */
.L_x_2:
[----:B------:R-:W-:Y:S01]  /*0320*/  SHF.R.S32.HI R7, RZ, 0x1f, R18 ;  /* 0x0000001fff077819 */ /* 0x000fe20000011412 */
[----:B------:R-:W5:Y:S01]  /*0330*/  SHFL.IDX PT, R0, R0, RZ, 0x1f ;  /* 0x00001fff00007589 */ /* 0x000f6200000e0000 */
[----:B0-----:R-:W0:Y:S01]  /*0340*/  S2UR UR8, SR_CTAID.X ;  /* 0x00000000000879c3 */ /* 0x001e220000002500 */
[----:B------:R-:W-:Y:S02]  /*0350*/  ELECT P0, URZ, PT ;  /* 0x00000000003f782f */ /* 0x000fe40003800000 */
[----:B------:R-:W-:Y:S01]  /*0360*/  LEA.HI R7, R7, R18, RZ, 0x7 ;  /* 0x0000001207077211 */ /* 0x000fe200078f38ff */
[----:B------:R-:W1:Y:S01]  /*0370*/  S2R R4, SR_CTAID.Y ;  /* 0x0000000000047919 */ /* 0x000e620000002600 */
[----:B------:R-:W-:Y:S01]  /*0380*/  SHF.R.S32.HI R8, RZ, 0x1f, R3 ;  /* 0x0000001fff087819 */ /* 0x000fe20000011403 */
[----:B------:R-:W-:Y:S01]  /*0390*/  ULDC UR4, c[0x0][0x150] ;  /* 0x0000540000047ab9 */ /* 0x000fe20000000800 */
[----:B------:R-:W-:Y:S01]  /*03a0*/  LOP3.LUT R7, R7, 0xffffff80, RZ, 0xc0, !PT ;  /* 0xffffff8007077812 */ /* 0x000fe200078ec0ff */
[----:B------:R-:W-:Y:S01]  /*03b0*/  NOP ;  /* 0x0000000000007918 */ /* 0x000fe20000000000 */
[----:B------:R-:W-:Y:S01]  /*03c0*/  LEA.HI R8, R8, R3, RZ, 0x2 ;  /* 0x0000000308087211 */ /* 0x000fe200078f10ff */
[----:B------:R-:W2:Y:S01]  /*03d0*/  LDC R10, c[0x0][0x144] ;  /* 0x00005100ff0a7b82 */ /* 0x000ea20000000800 */
[----:B------:R-:W-:Y:S01]  /*03e0*/  NOP ;  /* 0x0000000000007918 */ /* 0x000fe20000000000 */
[----:B------:R-:W-:Y:S01]  /*03f0*/  IMAD.IADD R6, R18, 0x1, -R7 ;  /* 0x0000000112067824 */ /* 0x000fe200078e0a07 */
[----:B------:R-:W-:Y:S01]  /*0400*/  LOP3.LUT R8, R8, 0x3ffffffc, RZ, 0xc0, !PT ;  /* 0x3ffffffc08087812 */ /* 0x000fe200078ec0ff */
[----:B------:R-:W-:Y:S01]  /*0410*/  IMAD.MOV.U32 R23, RZ, RZ, 0x1 ;  /* 0x00000001ff177424 */ /* 0x000fe200078e00ff */
[----:B------:R-:W-:-:S02]  /*0420*/  ISETP.NE.AND P3, PT, R5, RZ, PT ;  /* 0x000000ff0500720c */ /* 0x000fc40003f65270 */
[----:B------:R-:W-:Y:S01]  /*0430*/  SHF.R.S32.HI R7, RZ, 0x1f, R6 ;  /* 0x0000001fff077819 */ /* 0x000fe20000011406 */
[----:B------:R-:W-:Y:S01]  /*0440*/  IMAD.IADD R8, R3, 0x1, -R8 ;  /* 0x0000000103087824 */ /* 0x000fe200078e0a08 */
[----:B------:R-:W3:Y:S02]  /*0450*/  LDC R13, c[0x0][0x140] ;  /* 0x00005000ff0d7b82 */ /* 0x000ee40000000800 */
[----:B------:R-:W-:Y:S02]  /*0460*/  LEA.HI R7, R7, R6, RZ, 0x3 ;  /* 0x0000000607077211 */ /* 0x000fe400078f18ff */
[----:B-----5:R-:W-:Y:S02]  /*0470*/  ISETP.NE.OR P0, PT, R0, RZ, !P0 ;  /* 0x000000ff0000720c */ /* 0x020fe40004705670 */
[--C-:B------:R-:W-:Y:S02]  /*0480*/  SHF.R.S32.HI R0, RZ, 0x3, R7.reuse ;  /* 0x00000003ff007819 */ /* 0x100fe40000011407 */
[----:B------:R-:W-:-:S02]  /*0490*/  SHF.R.S32.HI R7, RZ, 0x1f, R7 ;  /* 0x0000001fff077819 */ /* 0x000fc40000011407 */
[----:B0-----:R-:W-:Y:S02]  /*04a0*/  I2FP.F32.U32 R9, UR8 ;  /* 0x0000000800097c45 */ /* 0x001fe40008201000 */
[----:B------:R-:W-:-:S03]  /*04b0*/  LEA.HI R7, R7, R0, RZ, 0x2 ;  /* 0x0000000007077211 */ /* 0x000fc600078f10ff */
[----:B------:R-:W-:Y:S01]  /*04c0*/  FMUL R9, R9, UR4 ;  /* 0x0000000409097c20 */ /* 0x000fe20008400000 */
[----:B------:R-:W-:Y:S01]  /*04d0*/  LOP3.LUT R7, R7, 0xfffffffc, RZ, 0xc0, !PT ;  /* 0xfffffffc07077812 */ /* 0x000fe200078ec0ff */
[----:B------:R-:W-:Y:S01]  /*04e0*/  VOTEU.ALL UP0, P0 ;  /* 0x00000000003f7886 */ /* 0x000fe20000000000 */
[----:B-1----:R-:W-:Y:S01]  /*04f0*/  I2FP.F32.U32 R3, R4 ;  /* 0x0000000400037245 */ /* 0x002fe20000201000 */
[----:B------:R-:W-:Y:S01]  /*0500*/  ULDC UR4, c[0x0][0x154] ;  /* 0x0000550000047ab9 */ /* 0x000fe20000000800 */
[----:B------:R-:W-:Y:S01]  /*0510*/  VOTEU.ALL UP1, P0 ;  /* 0x00000000003f7886 */ /* 0x000fe20000020000 */
[----:B------:R-:W0:Y:S01]  /*0520*/  F2I.U32.TRUNC.NTZ R9, R9 ;  /* 0x0000000900097305 */ /* 0x000e22000020f000 */
[----:B------:R-:W-:Y:S01]  /*0530*/  IMAD.IADD R7, R0, 0x1, -R7 ;  /* 0x0000000100077824 */ /* 0x000fe200078e0a07 */
[----:B------:R-:W1:Y:S01]  /*0540*/  @!UP0 S2UR UR7, SR_CgaCtaId ;  /* 0x00000000000789c3 */ /* 0x000e620000008800 */
[----:B------:R-:W-:Y:S01]  /*0550*/  FMUL R12, R3, UR4 ;  /* 0x00000004030c7c20 */ /* 0x000fe20008400000 */
[----:B------:R-:W-:Y:S01]  /*0560*/  UMOV UR4, 0x20 ;  /* 0x0000002000047882 */ /* 0x000fe20000000000 */
[----:B------:R-:W-:Y:S01]  /*0570*/  IMAD R8, R8, 0x4, R7 ;  /* 0x0000000408087824 */ /* 0x000fe200078e0207 */
[----:B------:R-:W-:Y:S01]  /*0580*/  @!UP0 UMOV UR6, 0x400 ;  /* 0x0000040000068882 */ /* 0x000fe20000000000 */
[----:B------:R-:W-:-:S04]  /*0590*/  @!UP0 UIADD3 UR4, -UR4, 0x100000, URZ ;  /* 0x0010000004048890 */ /* 0x000fc8000fffe13f */
[----:B------:R-:W-:Y:S02]  /*05a0*/  @!UP0 USHF.L.U32 UR5, UR4, 0xb, URZ ;  /* 0x0000000b04058899 */ /* 0x000fe4000800063f */
[----:B------:R-:W-:Y:S01]  /*05b0*/  @!UP0 USHF.L.U32 UR4, UR4, 0x1, URZ ;  /* 0x0000000104048899 */ /* 0x000fe2000800063f */
[----:B---3--:R-:W-:Y:S01]  /*05c0*/  ISETP.EQ.U32.AND P2, PT, R13, 0x1, PT ;  /* 0x000000010d00780c */ /* 0x008fe20003f42070 */
[----:B------:R-:W3:Y:S01]  /*05d0*/  F2I.U32.TRUNC.NTZ R12, R12 ;  /* 0x0000000c000c7305 */ /* 0x000ee2000020f000 */
[----:B------:R-:W-:Y:S01]  /*05e0*/  LEA.HI R0, R8, R8, RZ, 0x1 ;  /* 0x0000000808007211 */ /* 0x000fe200078f08ff */
[----:B------:R-:W5:Y:S03]  /*05f0*/  LDC R7, c[0x0][0x148] ;  /* 0x00005200ff077b82 */ /* 0x000f660000000800 */
[----:B------:R-:W-:Y:S01]  /*0600*/  LOP3.LUT R11, R0, 0xfffffffe, RZ, 0xc0, !PT ;  /* 0xfffffffe000b7812 */ /* 0x000fe200078ec0ff */
[----:B0-----:R-:W-:Y:S01]  /*0610*/  IMAD.MOV R15, RZ, RZ, -R9 ;  /* 0x000000ffff0f7224 */ /* 0x001fe200078e0a09 */
[----:B------:R-:W-:-:S03]  /*0620*/  SHF.R.S32.HI R9, RZ, 0x1f, R2 ;  /* 0x0000001fff097819 */ /* 0x000fc60000011402 */
[----:B--2---:R-:W-:Y:S01]  /*0630*/  IMAD R3, R10, R15, UR8 ;  /* 0x000000080a037e24 */ /* 0x004fe2000f8e020f */
[----:B------:R-:W-:Y:S01]  /*0640*/  LEA.HI R9, R9, R2, RZ, 0x2 ;  /* 0x0000000209097211 */ /* 0x000fe200078f10ff */
[C---:B------:R-:W-:Y:S02]  /*0650*/  IMAD.IADD R0, R8.reuse, 0x1, -R11 ;  /* 0x0000000108007824 */ /* 0x040fe400078e0a0b */
[----:B------:R-:W-:Y:S01]  /*0660*/  IMAD.SHL.U32 R11, R8, 0x4, RZ ;  /* 0x00000004080b7824 */ /* 0x000fe200078e00ff */
[----:B------:R-:W-:Y:S01]  /*0670*/  LOP3.LUT R9, R9, 0xfffffffc, RZ, 0xc0, !PT ;  /* 0xfffffffc09097812 */ /* 0x000fe200078ec0ff */
[----:B---3--:R-:W-:Y:S01]  /*0680*/  IMAD.MOV R21, RZ, RZ, -R12 ;  /* 0x000000ffff157224 */ /* 0x008fe200078e0a0c */
[----:B------:R-:W-:Y:S01]  /*0690*/  ISETP.NE.AND P4, PT, R0, R3, PT ;  /* 0x000000030000720c */ /* 0x000fe20003f85270 */
[----:B-1----:R-:W-:Y:S01]  /*06a0*/  @!UP0 ULEA UR6, UR7, UR6, 0x18 ;  /* 0x0000000607068291 */ /* 0x002fe2000f8ec03f */
[----:B------:R-:W-:Y:S01]  /*06b0*/  LOP3.LUT R22, R8, 0xc, R11, 0x78, !PT ;  /* 0x0000000c08167812 */ /* 0x000fe200078e780b */
[----:B------:R-:W-:Y:S01]  /*06c0*/  IMAD.IADD R0, R2, 0x1, -R9 ;  /* 0x0000000102007824 */ /* 0x000fe200078e0a09 */
[----:B------:R-:W-:Y:S01]  /*06d0*/  VOTEU.ALL UP0, P0 ;  /* 0x00000000003f7886 */ /* 0x000fe20000000000 */
[----:B------:R-:W-:Y:S01]  /*06e0*/  LOP3.LUT P0, RZ, R6, 0x7, RZ, 0xc0, !PT ;  /* 0x0000000706ff7812 */ /* 0x000fe2000780c0ff */
[----:B------:R-:W-:-:S02]  /*06f0*/  VIADD R6, R5, 0xffffffff ;  /* 0xffffffff05067836 */ /* 0x000fc40000000000 */
[----:B------:R-:W-:Y:S01]  /*0700*/  ISETP.NE.AND P1, PT, R0, 0x3, PT ;  /* 0x000000030000780c */ /* 0x000fe20003f25270 */
[----:B-----5:R-:W-:Y:S01]  /*0710*/  IMAD R9, R7, R21, R4 ;  /* 0x0000001507097224 */ /* 0x020fe200078e0204 */
[----:B------:R-:W-:Y:S02]  /*0720*/  ISETP.LT.U32.AND P0, PT, R22, 0x2, !P0 ;  /* 0x000000021600780c */ /* 0x000fe40004701070 */
[----:B------:R-:W-:Y:S01]  /*0730*/  ISETP.EQ.OR P1, PT, R0, RZ, !P1 ;  /* 0x000000ff0000720c */ /* 0x000fe20004f22670 */
[----:B------:R-:W0:Y:S02]  /*0740*/  FENCE.VIEW.ASYNC.S ;  /* 0x00000000000073c6 */ /* 0x000e240000000000 */
[----:B0-----:R0:W1:Y:S01]  /*0750*/  @!UP0 SYNCS.EXCH.64 URZ, [UR6+0x80], UR4 ;  /* 0x00008004063f85b2 */ /* 0x0010620008000100 */
[----:B------:R-:W-:Y:S02]  /*0760*/  @P4 LEA.HI R2, R22, R22, RZ, 0x1 ;  /* 0x0000001616024211 */ /* 0x000fe400078f08ff */
[----:B------:R-:W-:-:S02]  /*0770*/  ISETP.EQ.AND P1, PT, R5, RZ, P1 ;  /* 0x000000ff0500720c */ /* 0x000fc40000f22270 */
[----:B------:R-:W-:Y:S02]  /*0780*/  @P4 SHF.R.S32.HI R2, RZ, 0x1, R2 ;  /* 0x00000001ff024819 */ /* 0x000fe40000011402 */
[----:B------:R-:W-:Y:S02]  /*0790*/  ISETP.GE.U32.AND P6, PT, R6, 0x2, PT ;  /* 0x000000020600780c */ /* 0x000fe40003fc6070 */
[----:B------:R-:W-:Y:S02]  /*07a0*/  @P4 ISETP.NE.AND P5, PT, R2, R9, PT ;  /* 0x000000090200420c */ /* 0x000fe40003fa5270 */
[----:B------:R-:W-:Y:S02]  /*07b0*/  SEL R2, RZ, 0x1, !P0 ;  /* 0x00000001ff027807 */ /* 0x000fe40004000000 */
[----:B------:R-:W-:Y:S02]  /*07c0*/  @P4 SEL R23, RZ, 0x1, P5 ;  /* 0x00000001ff174807 */ /* 0x000fe40002800000 */
[----:B------:R-:W-:Y:S01]  /*07d0*/  SEL R19, RZ, 0x1, !P1 ;  /* 0x00000001ff137807 */ /* 0x000fe20004800000 */
[----:B------:R0:W2:Y:S01]  /*07e0*/  @!UP1 SYNCS.EXCH.64 URZ, [UR6+0x88], UR4 ;  /* 0x00008804063f95b2 */ /* 0x0000a20008000100 */
[----:B------:R-:W-:Y:S01]  /*07f0*/  LOP3.LUT R23, R23, R2, RZ, 0xc0, !PT ;  /* 0x0000000217177212 */ /* 0x000fe200078ec0ff */
[----:B------:R-:W-:Y:S01]  /*0800*/  NOP ;  /* 0x0000000000007918 */ /* 0x000fe20000000000 */
[----:B------:R-:W-:Y:S01]  /*0810*/  SEL R19, R19, 0x2, P6 ;  /* 0x0000000213137807 */ /* 0x000fe20003000000 */
[----:B------:R-:W-:Y:S06]  /*0820*/  @!P2 BRA `(.L_x_3) ;  /* 0x000000000008a947 */ /* 0x000fec0003800000 */
[----:B-12-4-:R-:W-:Y:S01]  /*0830*/  UCGABAR_ARV ;  /* 0x00000000000079c7 */ /* 0x016fe20008000000 */
[----:B------:R-:W-:Y:S05]  /*0840*/  BRA `(.L_x_4) ;  /* 0x0000000000047947 */ /* 0x000fea0003800000 */
.L_x_3:
[----:B-12-4-:R-:W-:Y:S01]  /*0850*/  NOP ;  /* 0x0000000000007918 */ /* 0x016fe20000000000 */
.L_x_4:
[----:B------:R-:W1:Y:S01]  /*0860*/  LDC R2, c[0x0][0x65c] ;  /* 0x00019700ff027b82 */ /* 0x000e620000000800 */
[----:B------:R-:W-:Y:S02]  /*0870*/  IMAD.U32 R8, RZ, RZ, UR8 ;  /* 0x00000008ff087e24 */ /* 0x000fe4000f8e00ff */
[----:B------:R-:W-:Y:S01]  /*0880*/  IMAD.MOV.U32 R9, RZ, RZ, RZ ;  /* 0x000000ffff097224 */ /* 0x000fe200078e00ff */
[----:B-1----:R-:W-:-:S04]  /*0890*/  ISETP.NE.AND P1, PT, R2, 0x1, PT ;  /* 0x000000010200780c */ /* 0x002fc80003f25270 */
[----:B------:R-:W-:-:S09]  /*08a0*/  P2R R5, PR, RZ, 0x2 ;  /* 0x00000002ff057803 */ /* 0x000fd20000000000 */
[----:B------:R-:W1:Y:S01]  /*08b0*/  @P1 LDC R17, c[0x0][0x10] ;  /* 0x00000400ff111b82 */ /* 0x000e620000000800 */
[----:B------:R-:W-:Y:S02]  /*08c0*/  @P1 IMAD.MOV.U32 R5, RZ, RZ, RZ ;  /* 0x000000ffff051224 */ /* 0x000fe400078e00ff */
[----:B------:R-:W-:-:S05]  /*08d0*/  @P1 IMAD.MOV.U32 R13, RZ, RZ, RZ ;  /* 0x000000ffff0d1224 */ /* 0x000fca00078e00ff */
[----:B------:R-:W2:Y:S01]  /*08e0*/  @!P1 LDC R11, c[0x0][0xc] ;  /* 0x00000300ff0b9b82 */ /* 0x000ea20000000800 */
[----:B-1----:R-:W-:-:S04]  /*08f0*/  @P1 IMAD.WIDE.U32 R16, R17, UR8, R4 ;  /* 0x0000000811101c25 */ /* 0x002fc8000f8e0004 */
[----:B------:R-:W-:Y:S02]  /*0900*/  @P1 IMAD.IADD R17, R17, 0x1, R13 ;  /* 0x0000000111111824 */ /* 0x000fe400078e020d */
[----:B--2---:R-:W-:-:S04]  /*0910*/  @!P1 IMAD.WIDE.U32 R8, R4, R11, R8 ;  /* 0x0000000b04089225 */ /* 0x004fc800078e0008 */
[----:B------:R-:W-:Y:S02]  /*0920*/  @!P1 IMAD.MOV.U32 R16, RZ, RZ, R8 ;  /* 0x000000ffff109224 */ /* 0x000fe400078e0008 */
[----:B------:R-:W-:Y:S01]  /*0930*/  @!P1 IMAD.MOV.U32 R17, RZ, RZ, R9 ;  /* 0x000000ffff119224 */ /* 0x000fe200078e0009 */
[----:B------:R-:W-:Y:S06]  /*0940*/  @!P2 BRA `(.L_x_5) ;  /* 0x00000000000ca947 */ /* 0x000fec0003800000 */
[----:B------:R-:W-:Y:S01]  /*0950*/  UCGABAR_WAIT ;  /* 0x0000000000007dc7 */ /* 0x000fe20008000000 */
[----:B------:R-:W-:Y:S01]  /*0960*/  CCTL.IVALL ;  /* 0x00000000ff00798f */ /* 0x000fe20002000000 */
[----:B------:R-:W-:Y:S05]  /*0970*/  BRA `(.L_x_6) ;  /* 0x0000000000047947 */ /* 0x000fea0003800000 */
.L_x_5:
[----:B------:R-:W-:Y:S06]  /*0980*/  BAR.SYNC.DEFER_BLOCKING 0x0 ;  /* 0x0000000000007b1d */ /* 0x000fec0000010000 */
.L_x_6:
[----:B------:R-:W-:Y:S05]  /*0990*/  @!P3 BRA `(.L_x_7) ;  /* 0x0000005c00f4b947 */ /* 0x000fea0003800000 */
[----:B------:R-:W-:-:S13]  /*09a0*/  ISETP.GT.U32.AND P0, PT, R6, 0x1, PT ;  /* 0x000000010600780c */ /* 0x000fda0003f04070 */
[----:B0-----:R-:W-:Y:S05]  /*09b0*/  @P0 EXIT ;  /* 0x000000000000094d */ /* 0x001fea0003800000 */
[----:B------:R-:W-:Y:S01]  /*09c0*/  ULDC.64 UR4, c[0x0][0x650] ;  /* 0x0001940000047ab9 */ /* 0x000fe20000000a00 */
[----:B------:R-:W-:Y:S01]  /*09d0*/  PRMT R0, RZ, 0x7610, R0 ;  /* 0x00007610ff007816 */ /* 0x000fe20000000000 */
[----:B------:R-:W-:Y:S01]  /*09e0*/  IMAD.MOV.U32 R79, RZ, RZ, -0x1 ;  /* 0xffffffffff4f7424 */ /* 0x000fe200078e00ff */
[----:B------:R-:W-:Y:S01]  /*09f0*/  ISETP.GE.U32.AND P0, PT, R16, UR4, PT ;  /* 0x0000000410007c0c */ /* 0x000fe2000bf06070 */
[----:B------:R-:W-:Y:S02]  /*0a00*/  IMAD.MOV.U32 R77, RZ, RZ, -0x1 ;  /* 0xffffffffff4d7424 */ /* 0x000fe400078e00ff */
[----:B------:R-:W-:Y:S01]  /*0a10*/  IMAD.MOV.U32 R73, RZ, RZ, -0x1 ;  /* 0xffffffffff497424 */ /* 0x000fe200078e00ff */
[----:B------:R-:W-:-:S13]  /*0a20*/  ISETP.GE.U32.AND.EX P0, PT, R17, UR5, PT, P0 ;  /* 0x0000000511007c0c */ /* 0x000fda000bf06100 */
[----:B------:R-:W-:Y:S05]  /*0a30*/  @P0 BRA `(.L_x_8) ;  /* 0x0000000400280947 */ /* 0x000fea0003800000 */
[----:B------:R-:W0:Y:S01]  /*0a40*/  LDC.64 R24, c[0x0][0x628] ;  /* 0x00018a00ff187b82 */ /* 0x000e220000000a00 */
[----:B------:R-:W-:Y:S02]  /*0a50*/  IMAD.MOV.U32 R8, RZ, RZ, R16 ;  /* 0x000000ffff087224 */ /* 0x000fe400078e0010 */
[----:B------:R-:W-:-:S05]  /*0a60*/  IMAD.MOV.U32 R9, RZ, RZ, R17 ;  /* 0x000000ffff097224 */ /* 0x000fca00078e0011 */
[----:B------:R-:W1:Y:S08]  /*0a70*/  LDC R0, c[0x0][0x630] ;  /* 0x00018c00ff007b82 */ /* 0x000e700000000800 */
[----:B------:R-:W2:Y:S01]  /*0a80*/  LDC.64 R26, c[0x0][0x620] ;  /* 0x00018800ff1a7b82 */ /* 0x000ea20000000a00 */
[----:B0-----:R-:W-:-:S04]  /*0a90*/  ISETP.NE.U32.AND P0, PT, R24, RZ, PT ;  /* 0x000000ff1800720c */ /* 0x001fc80003f05070 */
[----:B------:R-:W-:-:S13]  /*0aa0*/  ISETP.NE.AND.EX P0, PT, R25, RZ, PT, P0 ;  /* 0x000000ff1900720c */ /* 0x000fda0003f05300 */
[----:B-12---:R-:W-:Y:S05]  /*0ab0*/  @!P0 BRA `(.L_x_9) ;  /* 0x0000000000288947 */ /* 0x006fea0003800000 */
[----:B------:R-:W0:Y:S02]  /*0ac0*/  LDC R13, c[0x0][0x634] ;  /* 0x00018d00ff0d7b82 */ /* 0x000e240000000800 */
[----:B0-----:R-:W-:-:S05]  /*0ad0*/  IADD3 R13, P0, R16, R13, RZ ;  /* 0x0000000d100d7210 */ /* 0x001fca0007f1e0ff */
[----:B------:R-:W-:-:S04]  /*0ae0*/  IMAD.X R15, RZ, RZ, R17, P0 ;  /* 0x000000ffff0f7224 */ /* 0x000fc800000e0611 */
[----:B------:R-:W-:-:S04]  /*0af0*/  IMAD.WIDE.U32 R8, R15, R24, RZ ;  /* 0x000000180f087225 */ /* 0x000fc800078e00ff */
[----:B------:R-:W-:-:S04]  /*0b00*/  IMAD.WIDE.U32 R10, P0, R13, R25, R8 ;  /* 0x000000190d0a7225 */ /* 0x000fc80007800008 */
[----:B------:R-:W-:-:S04]  /*0b10*/  IMAD.WIDE.U32 R8, R13, R24, RZ ;  /* 0x000000180d087225 */ /* 0x000fc800078e00ff */
[----:B------:R-:W-:Y:S01]  /*0b20*/  IMAD.X R13, RZ, RZ, RZ, P0 ;  /* 0x000000ffff0d7224 */ /* 0x000fe200000e06ff */
[----:B------:R-:W-:Y:S01]  /*0b30*/  IADD3 RZ, P0, R9, R10, RZ ;  /* 0x0000000a09ff7210 */ /* 0x000fe20007f1e0ff */
[----:B------:R-:W-:-:S04]  /*0b40*/  IMAD.MOV.U32 R12, RZ, RZ, R11 ;  /* 0x000000ffff0c7224 */ /* 0x000fc800078e000b */
[----:B------:R-:W-:-:S08]  /*0b50*/  IMAD.WIDE.U32.X R8, R15, R25, R12, P0 ;  /* 0x000000190f087225 */ /* 0x000fd000000e040c */
.L_x_9:
[----:B------:R-:W0:Y:S01]  /*0b60*/  LDC.64 R24, c[0x0][0x640] ;  /* 0x00019000ff187b82 */ /* 0x000e220000000a00 */
[-CC-:B------:R-:W-:Y:S01]  /*0b70*/  SHF.R.U64 R73, R8, R0.reuse, R9.reuse ;  /* 0x0000000008497219 */ /* 0x180fe20000001209 */
[----:B------:R-:W-:Y:S01]  /*0b80*/  IMAD R30, R7, R21, R4 ;  /* 0x00000015071e7224 */ /* 0x000fe200078e0204 */
[----:B------:R-:W-:Y:S01]  /*0b90*/  SHF.R.U32.HI R0, RZ, R0, R9 ;  /* 0x00000000ff007219 */ /* 0x000fe20000011609 */
[----:B------:R-:W-:Y:S01]  /*0ba0*/  IMAD.MOV.U32 R21, RZ, RZ, 0x1 ;  /* 0x00000001ff157424 */ /* 0x000fe200078e00ff */
[----:B------:R-:W-:-:S03]  /*0bb0*/  IADD3 R5, P0, RZ, -R73, RZ ;  /* 0x80000049ff057210 */ /* 0x000fc60007f1e0ff */
[----:B------:R-:W1:Y:S02]  /*0bc0*/  LDC R6, c[0x0][0x618] ;  /* 0x00018600ff067b82 */ /* 0x000e640000000800 */
[----:B------:R-:W-:-:S04]  /*0bd0*/  IMAD.X R9, RZ, RZ, ~R0, P0 ;  /* 0x000000ffff097224 */ /* 0x000fc800000e0e00 */
[-C--:B------:R-:W-:Y:S02]  /*0be0*/  IMAD R0, R9, R26.reuse, RZ ;  /* 0x0000001a09007224 */ /* 0x080fe400078e02ff */
[----:B------:R-:W2:Y:S01]  /*0bf0*/  LDC R11, c[0x0][0x608] ;  /* 0x00018200ff0b7b82 */ /* 0x000ea20000000800 */
[----:B------:R-:W-:-:S04]  /*0c00*/  IMAD.WIDE.U32 R8, R5, R26, R16 ;  /* 0x0000001a05087225 */ /* 0x000fc800078e0010 */
[----:B------:R-:W-:-:S03]  /*0c10*/  IMAD R5, R5, R27, R0 ;  /* 0x0000001b05057224 */ /* 0x000fc600078e0200 */
[----:B------:R-:W3:Y:S01]  /*0c20*/  LDC R12, c[0x0][0x658] ;  /* 0x00019600ff0c7b82 */ /* 0x000ee20000000800 */
[----:B0-----:R-:W-:Y:S01]  /*0c30*/  ISETP.NE.U32.AND P0, PT, R24, RZ, PT ;  /* 0x000000ff1800720c */ /* 0x001fe20003f05070 */
[----:B------:R-:W-:Y:S02]  /*0c40*/  IMAD.IADD R5, R9, 0x1, R5 ;  /* 0x0000000109057824 */ /* 0x000fe400078e0205 */
[----:B------:R-:W-:Y:S01]  /*0c50*/  IMAD.MOV.U32 R9, RZ, RZ, -0x1 ;  /* 0xffffffffff097424 */ /* 0x000fe200078e00ff */
[----:B------:R-:W-:-:S03]  /*0c60*/  ISETP.NE.AND.EX P0, PT, R25, RZ, PT, P0 ;  /* 0x000000ff1900720c */ /* 0x000fc60003f05300 */
[----:B------:R-:W0:Y:S01]  /*0c70*/  LDC R15, c[0x0][0x600] ;  /* 0x00018000ff0f7b82 */ /* 0x000e220000000800 */
[-CC-:B-1----:R-:W-:Y:S02]  /*0c80*/  SHF.R.U64 R13, R8, R6.reuse, R5.reuse ;  /* 0x00000006080d7219 */ /* 0x182fe40000001205 */
[----:B------:R-:W-:-:S05]  /*0c90*/  SHF.R.U32.HI R0, RZ, R6, R5 ;  /* 0x00000006ff007219 */ /* 0x000fca0000011605 */
[----:B------:R-:W1:Y:S01]  /*0ca0*/  LDC R14, c[0x0][0x648] ;  /* 0x00019200ff0e7b82 */ /* 0x000e620000000800 */
[-CC-:B--2---:R-:W-:Y:S02]  /*0cb0*/  SHF.R.U64 R27, R13, R11.reuse, R0.reuse ;  /* 0x0000000b0d1b7219 */ /* 0x184fe40000001200 */
[----:B------:R-:W-:-:S05]  /*0cc0*/  SHF.R.U32.HI R5, RZ, R11, R0 ;  /* 0x0000000bff057219 */ /* 0x000fca0000011600 */
[----:B------:R-:W2:Y:S01]  /*0cd0*/  LDC R20, c[0x0][0x638] ;  /* 0x00018e00ff147b82 */ /* 0x000ea20000000800 */
[-CC-:B---3--:R-:W-:Y:S02]  /*0ce0*/  SHF.R.U64 R28, R27, R12.reuse, R5.reuse ;  /* 0x0000000c1b1c7219 */ /* 0x188fe40000001205 */
[-C--:B------:R-:W-:Y:S02]  /*0cf0*/  SHF.L.U32 R0, R9, R12.reuse, RZ ;  /* 0x0000000c09007219 */ /* 0x080fe400000006ff */
[----:B------:R-:W-:Y:S01]  /*0d00*/  SHF.R.U32.HI R5, RZ, R12, R5 ;  /* 0x0000000cff057219 */ /* 0x000fe20000011605 */
[----:B------:R-:W-:Y:S01]  /*0d10*/  IMAD.MOV.U32 R4, RZ, RZ, R28 ;  /* 0x000000ffff047224 */ /* 0x000fe200078e001c */
[----:B------:R-:W-:Y:S01]  /*0d20*/  LOP3.LUT R10, RZ, R0, RZ, 0x33, !PT ;  /* 0x00000000ff0a7212 */ /* 0x000fe200078e33ff */
[----:B------:R-:W3:Y:S01]  /*0d30*/  LDC R26, c[0x0][0x610] ;  /* 0x00018400ff1a7b82 */ /* 0x000ee20000000800 */
[----:B------:R-:W-:Y:S05]  /*0d40*/  @!P0 BRA `(.L_x_10) ;  /* 0x0000000000288947 */ /* 0x000fea0003800000 */
[----:B------:R-:W4:Y:S02]  /*0d50*/  LDC R9, c[0x0][0x64c] ;  /* 0x00019300ff097b82 */ /* 0x000f240000000800 */
[----:B----4-:R-:W-:-:S05]  /*0d60*/  IADD3 R9, P0, R28, R9, RZ ;  /* 0x000000091c097210 */ /* 0x010fca0007f1e0ff */
        /* <DEDUP_REMOVED lines=8> */
.L_x_10:
[----:B-1----:R-:W-:Y:S01]  /*0df0*/  SHF.R.U64 R4, R4, R14, R5 ;  /* 0x0000000e04047219 */ /* 0x002fe20000001205 */
[----:B0-----:R-:W-:Y:S01]  /*0e00*/  VIADD R6, R15, 0xffffffff ;  /* 0xffffffff0f067836 */ /* 0x001fe20000000000 */
[----:B------:R-:W-:Y:S02]  /*0e10*/  SHF.L.U32 R0, R21, R12, RZ ;  /* 0x0000000c15007219 */ /* 0x000fe400000006ff */
[----:B------:R-:W-:Y:S01]  /*0e20*/  LOP3.LUT R5, R27, R10, RZ, 0xc0, !PT ;  /* 0x0000000a1b057212 */ /* 0x000fe200078ec0ff */
[----:B------:R-:W-:Y:S01]  /*0e30*/  IMAD.MOV R7, RZ, RZ, -R4 ;  /* 0x000000ffff077224 */ /* 0x000fe200078e0a04 */
[----:B------:R-:W-:Y:S02]  /*0e40*/  SEL R3, R3, R30, !P1 ;  /* 0x0000001e03037207 */ /* 0x000fe40004800000 */
[----:B------:R-:W-:Y:S01]  /*0e50*/  LOP3.LUT R6, R13, R6, RZ, 0xc0, !PT ;  /* 0x000000060d067212 */ /* 0x000fe200078ec0ff */
[----:B------:R-:W-:Y:S02]  /*0e60*/  IMAD R4, R0, R4, R5 ;  /* 0x0000000400047224 */ /* 0x000fe400078e0205 */
[----:B--2---:R-:W-:-:S02]  /*0e70*/  IMAD R0, R7, R20, R28 ;  /* 0x0000001407007224 */ /* 0x004fc400078e021c */
[----:B---3--:R-:W-:Y:S02]  /*0e80*/  IMAD R3, R4, R26, R3 ;  /* 0x0000001a04037224 */ /* 0x008fe400078e0203 */
[----:B------:R-:W-:Y:S02]  /*0e90*/  IMAD.MOV.U32 R5, RZ, RZ, 0x1 ;  /* 0x00000001ff057424 */ /* 0x000fe400078e00ff */
[----:B------:R-:W-:-:S03]  /*0ea0*/  IMAD R4, R0, R15, R6 ;  /* 0x0000000f00047224 */ /* 0x000fc600078e0206 */
[----:B------:R-:W-:Y:S02]  /*0eb0*/  PRMT R0, R5, 0x7610, R0 ;  /* 0x0000761005007816 */ /* 0x000fe40000000000 */
[----:B------:R-:W-:Y:S02]  /*0ec0*/  SEL R77, R4, R3, !P1 ;  /* 0x00000003044d7207 */ /* 0x000fe40004800000 */
[----:B------:R-:W-:-:S07]  /*0ed0*/  SEL R79, R3, R4, !P1 ;  /* 0x00000004034f7207 */ /* 0x000fce0004800000 */
.L_x_8:
[----:B------:R-:W-:-:S08]  /*0ee0*/  NOP ;  /* 0x0000000000007918 */ /* 0x000fd00000000000 */
[----:B------:R-:W0:Y:S02]  /*0ef0*/  USETMAXREG.TRY_ALLOC.CTAPOOL UP0, 0xe8 ;  /* 0x000000e8000079c8 */ /* 0x000e240008000600 */
[----:B0-----:R-:W-:-:S13]  /*0f00*/  PLOP3.LUT P0, PT, PT, PT, UP0, 0x80, 0x0 ;  /* 0x000000000000781c */ /* 0x001fda0003f0f008 */
[----:B------:R-:W-:Y:S05]  /*0f10*/  @!P0 BRA `(.L_x_8) ;  /* 0xfffffffc00f08947 */ /* 0x000fea000383ffff */
[----:B------:R-:W-:Y:S01]  /*0f20*/  ULDC.64 UR4, c[0x0][0x598] ;  /* 0x0001660000047ab9 */ /* 0x000fe20000000a00 */
[----:B------:R-:W-:Y:S01]  /*0f30*/  ULDC.64 UR36, c[0x0][0x208] ;  /* 0x0000820000247ab9 */ /* 0x000fe20000000a00 */
[----:B------:R-:W-:-:S04]  /*0f40*/  ISETP.NE.U32.AND P0, PT, RZ, UR4, PT ;  /* 0x00000004ff007c0c */ /* 0x000fc8000bf05070 */
[----:B------:R-:W-:-:S13]  /*0f50*/  ISETP.NE.AND.EX P0, PT, RZ, UR5, PT, P0 ;  /* 0x00000005ff007c0c */ /* 0x000fda000bf05300 */
[----:B------:R-:W-:Y:S05]  /*0f60*/  @!P0 BRA `(.L_x_11) ;  /* 0x00000000001c8947 */ /* 0x000fea0003800000 */
[----:B------:R-:W0:Y:S02]  /*0f70*/  LDC.64 R4, c[0x0][0x598] ;  /* 0x00016600ff047b82 */ /* 0x000e240000000a00 */
[----:B0-----:R-:W2:Y:S02]  /*0f80*/  LDG.E.64 R4, desc[UR36][R4.64] ;  /* 0x0000002404047981 */ /* 0x001ea4000c1e1b00 */
[----:B--2---:R-:W-:-:S04]  /*0f90*/  ISETP.NE.U32.AND P0, PT, R4, RZ, PT ;  /* 0x000000ff0400720c */ /* 0x004fc80003f05070 */
[----:B------:R-:W-:-:S13]  /*0fa0*/  ISETP.NE.AND.EX P0, PT, R5, RZ, PT, P0 ;  /* 0x000000ff0500720c */ /* 0x000fda0003f05300 */
[----:B------:R-:W-:Y:S05]  /*0fb0*/  @!P0 BRA `(.L_x_11) ;  /* 0x0000000000088947 */ /* 0x000fea0003800000 */
[----:B------:R0:W5:Y:S01]  /*0fc0*/  LD.E R72, desc[UR36][R4.64] ;  /* 0x0000002404487980 */ /* 0x000162000c101900 */
[----:B------:R-:W-:Y:S05]  /*0fd0*/  BRA `(.L_x_12) ;  /* 0x0000000000247947 */ /* 0x000fea0003800000 */
.L_x_11:
[----:B------:R-:W-:Y:S02]  /*0fe0*/  ULDC.64 UR4, c[0x0][0x588] ;  /* 0x0001620000047ab9 */ /* 0x000fe40000000a00 */
[----:B------:R-:W-:-:S04]  /*0ff0*/  ISETP.NE.U32.AND P0, PT, RZ, UR4, PT ;  /* 0x00000004ff007c0c */ /* 0x000fc8000bf05070 */
[----:B------:R-:W-:-:S13]  /*1000*/  ISETP.NE.AND.EX P0, PT, RZ, UR5, PT, P0 ;  /* 0x00000005ff007c0c */ /* 0x000fda000bf05300 */
[----:B------:R-:W-:Y:S05]  /*1010*/  @!P0 BRA `(.L_x_13) ;  /* 0x00000000000c8947 */ /* 0x000fea0003800000 */
[----:B------:R-:W0:Y:S02]  /*1020*/  LDC.64 R4, c[0x0][0x588] ;  /* 0x00016200ff047b82 */ /* 0x000e240000000a00 */
[----:B0-----:R1:W5:Y:S01]  /*1030*/  LDG.E R72, desc[UR36][R4.64] ;  /* 0x0000002404487981 */ /* 0x001362000c1e1900 */
[----:B------:R-:W-:Y:S05]  /*1040*/  BRA `(.L_x_12) ;  /* 0x0000000000087947 */ /* 0x000fea0003800000 */
.L_x_13:
[----:B------:R-:W-:Y:S02]  /*1050*/  ULDC UR4, c[0x0][0x580] ;  /* 0x0001600000047ab9 */ /* 0x000fe40000000800 */
[----:B------:R-:W-:-:S07]  /*1060*/  IMAD.U32 R72, RZ, RZ, UR4 ;  /* 0x00000004ff487e24 */ /* 0x000fce000f8e00ff */
.L_x_12:
[----:B------:R-:W-:Y:S02]  /*1070*/  ULDC.64 UR4, c[0x0][0x5a0] ;  /* 0x0001680000047ab9 */ /* 0x000fe40000000a00 */
[----:B------:R-:W-:-:S04]  /*1080*/  ISETP.NE.U32.AND P0, PT, RZ, UR4, PT ;  /* 0x00000004ff007c0c */ /* 0x000fc8000bf05070 */
[----:B------:R-:W-:-:S13]  /*1090*/  ISETP.NE.AND.EX P0, PT, RZ, UR5, PT, P0 ;  /* 0x00000005ff007c0c */ /* 0x000fda000bf05300 */
[----:B------:R-:W-:Y:S05]  /*10a0*/  @!P0 BRA `(.L_x_14) ;  /* 0x00000000001c8947 */ /* 0x000fea0003800000 */
[----:B01----:R-:W0:Y:S02]  /*10b0*/  LDC.64 R4, c[0x0][0x5a0] ;  /* 0x00016800ff047b82 */ /* 0x003e240000000a00 */
[----:B0-----:R-:W2:Y:S02]  /*10c0*/  LDG.E.64 R4, desc[UR36][R4.64] ;  /* 0x0000002404047981 */ /* 0x001ea4000c1e1b00 */
[----:B--2---:R-:W-:-:S04]  /*10d0*/  ISETP.NE.U32.AND P0, PT, R4, RZ, PT ;  /* 0x000000ff0400720c */ /* 0x004fc80003f05070 */
[----:B------:R-:W-:-:S13]  /*10e0*/  ISETP.NE.AND.EX P0, PT, R5, RZ, PT, P0 ;  /* 0x000000ff0500720c */ /* 0x000fda0003f05300 */
[----:B------:R-:W-:Y:S05]  /*10f0*/  @!P0 BRA `(.L_x_14) ;  /* 0x0000000000088947 */ /* 0x000fea0003800000 */
[----:B------:R0:W5:Y:S01]  /*1100*/  LD.E R74, desc[UR36][R4.64] ;  /* 0x00000024044a7980 */ /* 0x000162000c101900 */
[----:B------:R-:W-:Y:S05]  /*1110*/  BRA `(.L_x_15) ;  /* 0x0000000000247947 */ /* 0x000fea0003800000 */
.L_x_14:
[----:B------:R-:W-:Y:S02]  /*1120*/  ULDC.64 UR4, c[0x0][0x590] ;  /* 0x0001640000047ab9 */ /* 0x000fe40000000a00 */
[----:B------:R-:W-:-:S04]  /*1130*/  ISETP.NE.U32.AND P0, PT, RZ, UR4, PT ;  /* 0x00000004ff007c0c */ /* 0x000fc8000bf05070 */
[----:B------:R-:W-:-:S13]  /*1140*/  ISETP.NE.AND.EX P0, PT, RZ, UR5, PT, P0 ;  /* 0x00000005ff007c0c */ /* 0x000fda000bf05300 */
[----:B------:R-:W-:Y:S05]  /*1150*/  @!P0 BRA `(.L_x_16) ;  /* 0x00000000000c8947 */ /* 0x000fea0003800000 */
[----:B------:R-:W2:Y:S02]  /*1160*/  LDC.64 R74, c[0x0][0x590] ;  /* 0x00016400ff4a7b82 */ /* 0x000ea40000000a00 */
[----:B--2---:R2:W5:Y:S01]  /*1170*/  LDG.E R74, desc[UR36][R74.64] ;  /* 0x000000244a4a7981 */ /* 0x004562000c1e1900 */
[----:B------:R-:W-:Y:S05]  /*1180*/  BRA `(.L_x_15) ;  /* 0x0000000000087947 */ /* 0x000fea0003800000 */
.L_x_16:
[----:B------:R-:W-:Y:S02]  /*1190*/  ULDC UR4, c[0x0][0x584] ;  /* 0x0001610000047ab9 */ /* 0x000fe40000000800 */
[----:B------:R-:W-:-:S07]  /*11a0*/  IMAD.U32 R74, RZ, RZ, UR4 ;  /* 0x00000004ff4a7e24 */ /* 0x000fce000f8e00ff */
.L_x_15:
[----:B------:R-:W-:-:S13]  /*11b0*/  LOP3.LUT P0, RZ, R0, 0xff, RZ, 0xc0, !PT ;  /* 0x000000ff00ff7812 */ /* 0x000fda000780c0ff */
[----:B------:R-:W-:Y:S05]  /*11c0*/  @!P0 EXIT ;  /* 0x000000000000894d */ /* 0x000fea0003800000 */
[----:B------:R-:W-:Y:S01]  /*11d0*/  ULDC UR4, c[0x0][0x28c] ;  /* 0x0000a30000047ab9 */ /* 0x000fe20000000800 */
[----:B--2---:R-:W-:Y:S01]  /*11e0*/  LOP3.LUT R75, R19, 0x1, RZ, 0xfc, !PT ;  /* 0x00000001134b7812 */ /* 0x004fe200078efcff */
[----:B------:R-:W-:Y:S01]  /*11f0*/  UIADD3 UR4, UR4, 0x3f, URZ ;  /* 0x0000003f04047890 */ /* 0x000fe2000fffe03f */
[----:B------:R-:W-:Y:S01]  /*1200*/  UMOV UR38, URZ ;  /* 0x0000003f00267c82 */ /* 0x000fe20008000000 */
[----:B------:R-:W-:Y:S02]  /*1210*/  UMOV UR39, URZ ;  /* 0x0000003f00277c82 */ /* 0x000fe40008000000 */
[----:B------:R-:W-:-:S04]  /*1220*/  USHF.R.S32.HI UR5, URZ, 0x1f, UR4 ;  /* 0x0000001f3f057899 */ /* 0x000fc80008011404 */
[----:B------:R-:W-:-:S04]  /*1230*/  ULEA.HI UR5, UR5, UR4, URZ, 0x6 ;  /* 0x0000000405057291 */ /* 0x000fc8000f8f303f */
[----:B------:R-:W-:-:S12]  /*1240*/  USHF.R.S32.HI UR40, URZ, 0x6, UR5 ;  /* 0x000000063f287899 */ /* 0x000fd80008011405 */
.L_x_130:
[----:B------:R-:W-:Y:S01]  /*1250*/  LOP3.LUT R0, R18, 0x80, RZ, 0xc0, !PT ;  /* 0x0000008012007812 */ /* 0x000fe200078ec0ff */
[----:B--2---:R-:W2:Y:S01]  /*1260*/  S2UR UR7, SR_CgaCtaId ;  /* 0x00000000000779c3 */ /* 0x004ea20000008800 */
[----:B------:R-:W-:Y:S02]  /*1270*/  UMOV UR6, 0x400 ;  /* 0x0000040000067882 */ /* 0x000fe40000000000 */
[----:B------:R-:W-:-:S06]  /*1280*/  SHF.R.U32.HI R0, RZ, 0x7, R0 ;  /* 0x00000007ff007819 */ /* 0x000fcc0000011600 */
[----:B---3--:R-:W3:Y:S01]  /*1290*/  SHFL.IDX PT, R0, R0, RZ, 0x1f ;  /* 0x00001fff00007589 */ /* 0x008ee200000e0000 */
[----:B--2---:R-:W-:Y:S01]  /*12a0*/  ULEA UR42, UR7, UR6, 0x18 ;  /* 0x00000006072a7291 */ /* 0x004fe2000f8ec03f */
[----:B---3--:R-:W-:-:S13]  /*12b0*/  R2UR UR4, R0 ;  /* 0x00000000000472ca */ /* 0x008fda00000e0000 */
[----:B------:R-:W-:-:S04]  /*12c0*/  ULEA.HI UR5, UR4, UR4, URZ, 0x1 ;  /* 0x0000000404057291 */ /* 0x000fc8000f8f083f */
[----:B------:R-:W-:-:S04]  /*12d0*/  ULOP3.LUT UR5, UR5, 0x7fffe, URZ, 0xc0, !UPT ;  /* 0x0007fffe05057892 */ /* 0x000fc8000f8ec03f */
[----:B------:R-:W-:-:S03]  /*12e0*/  UIADD3 UR5, UR4, -UR5, URZ ;  /* 0x8000000504057290 */ /* 0x000fc6000fffe03f */
[----:B------:R-:W-:Y:S01]  /*12f0*/  ULDC UR4, c[0x0][0x28c] ;  /* 0x0000a30000047ab9 */ /* 0x000fe20000000800 */
[----:B------:R-:W-:Y:S01]  /*1300*/  ULEA UR5, UR5, UR42, 0xd ;  /* 0x0000002a05057291 */ /* 0x000fe2000f8e683f */
[----:B------:R-:W-:-:S03]  /*1310*/  ISETP.LT.AND P0, PT, RZ, UR4, PT ;  /* 0x00000004ff007c0c */ /* 0x000fc6000bf01270 */
[----:B------:R-:W-:-:S04]  /*1320*/  UIADD3 UR5, UR5, 0x180, URZ ;  /* 0x0000018005057890 */ /* 0x000fc8000fffe03f */
[----:B------:R-:W-:-:S04]  /*1330*/  USHF.R.U32.HI UR5, URZ, 0x4, UR5 ;  /* 0x000000043f057899 */ /* 0x000fc80008011605 */
[----:B------:R-:W-:Y:S02]  /*1340*/  ULOP3.LUT UR41, UR5, 0x3fff, URZ, 0xc0, !UPT ;  /* 0x00003fff05297892 */ /* 0x000fe4000f8ec03f */
[----:B----45:R-:W-:Y:S10]  /*1350*/  @P0 BRA `(.L_x_17) ;  /* 0x0000000000400947 */ /* 0x030ff40003800000 */
[----:B------:R-:W-:Y:S01]  /*1360*/  MOV R0, 0x0 ;  /* 0x0000000000007802 */ /* 0x000fe20000000f00 */
[----:B------:R-:W-:Y:S01]  /*1370*/  ULDC.64 UR4, c[0x4][0x68] ;  /* 0x01001a0000047ab9 */ /* 0x000fe20000000a00 */
[----:B------:R-:W-:Y:S01]  /*1380*/  ULDC.64 UR6, c[0x4][0x8] ;  /* 0x0100020000067ab9 */ /* 0x000fe20000000a00 */
[----:B01----:R-:W-:Y:S01]  /*1390*/  IMAD.U32 R4, RZ, RZ, UR4 ;  /* 0x00000004ff047e24 */ /* 0x003fe2000f8e00ff */
[----:B------:R0:W1:Y:S01]  /*13a0*/  LDC.64 R14, c[0x4][R0] ;  /* 0x01000000000e7b82 */ /* 0x0000620000000a00 */
[----:B------:R-:W-:Y:S01]  /*13b0*/  IMAD.U32 R5, RZ, RZ, UR5 ;  /* 0x00000005ff057e24 */ /* 0x000fe2000f8e00ff */
[----:B------:R-:W-:Y:S01]  /*13c0*/  ULDC.64 UR4, c[0x4][0x70] ;  /* 0x01001c0000047ab9 */ /* 0x000fe20000000a00 */
[----:B------:R-:W-:Y:S02]  /*13d0*/  IMAD.U32 R10, RZ, RZ, UR6 ;  /* 0x00000006ff0a7e24 */ /* 0x000fe4000f8e00ff */
[----:B------:R-:W-:Y:S02]  /*13e0*/  IMAD.U32 R6, RZ, RZ, UR4 ;  /* 0x00000004ff067e24 */ /* 0x000fe4000f8e00ff */
[----:B------:R-:W-:-:S02]  /*13f0*/  IMAD.U32 R7, RZ, RZ, UR5 ;  /* 0x00000005ff077e24 */ /* 0x000fc4000f8e00ff */
[----:B------:R-:W-:Y:S02]  /*1400*/  IMAD.U32 R11, RZ, RZ, UR7 ;  /* 0x00000007ff0b7e24 */ /* 0x000fe4000f8e00ff */
[----:B------:R-:W-:Y:S02]  /*1410*/  IMAD.MOV.U32 R8, RZ, RZ, 0x1e1 ;  /* 0x000001e1ff087424 */ /* 0x000fe400078e00ff */
[----:B------:R-:W-:Y:S02]  /*1420*/  IMAD.MOV.U32 R12, RZ, RZ, 0x1 ;  /* 0x00000001ff0c7424 */ /* 0x000fe400078e00ff */
[----:B0-----:R-:W-:-:S07]  /*1430*/  IMAD.MOV.U32 R13, RZ, RZ, RZ ;  /* 0x000000ffff0d7224 */ /* 0x001fce00078e00ff */
[----:B------:R-:W-:-:S07]  /*1440*/  LEPC R20, `(.L_x_17) ;  /* 0x000000001014794e */ /* 0x000fce0000000000 */
[----:B-1---5:R-:W-:Y:S05]  /*1450*/  CALL.ABS.NOINC R14 ;  /* 0x000000000e007343 */ /* 0x022fea0003c00000 */
.L_x_17:
[----:B------:R-:W-:-:S13]  /*1460*/  ISETP.NE.AND P0, PT, R75, 0x3, PT ;  /* 0x000000034b00780c */ /* 0x000fda0003f05270 */
[----:B------:R-:W-:Y:S05]  /*1470*/  @!P0 BRA `(.L_x_18) ;  /* 0x0000000000048947 */ /* 0x000fea0003800000 */
[----:B------:R-:W-:Y:S01]  /*1480*/  BPT.TRAP 0x1 ;  /* 0x000000040000795c */ /* 0x000fe20000300000 */
.L_x_18:
[----:B------:R-:W-:Y:S02]  /*1490*/  IMAD.U32 R3, RZ, RZ, UR39 ;  /* 0x00000027ff037e24 */ /* 0x000fe4000f8e00ff */
[----:B------:R-:W-:-:S03]  /*14a0*/  IMAD.U32 R0, RZ, RZ, UR38 ;  /* 0x00000026ff007e24 */ /* 0x000fc6000f8e00ff */
[----:B------:R-:W-:Y:S02]  /*14b0*/  LEA R3, R3, UR42, 0x3 ;  /* 0x0000002a03037c11 */ /* 0x000fe4000f8e18ff */
[----:B------:R-:W-:-:S04]  /*14c0*/  SHF.L.U32 R0, R0, 0x1f, RZ ;  /* 0x0000001f00007819 */ /* 0x000fc800000006ff */
[----:B------:R2:W3:Y:S01]  /*14d0*/  SYNCS.PHASECHK.TRANS64.TRYWAIT P1, [R3+URZ], R0 ;  /* 0x00000000030075a7 */ /* 0x0004e2000802017f */
[----:B------:R-:W-:Y:S05]  /*14e0*/  @!P0 BRA `(.L_x_19) ;  /* 0x0000000000048947 */ /* 0x000fea0003800000 */
[----:B------:R-:W-:Y:S01]  /*14f0*/  BPT.TRAP 0x1 ;  /* 0x000000040000795c */ /* 0x000fe20000300000 */
.L_x_19:
[----:B---3--:R-:W-:Y:S05]  /*1500*/  @P1 BRA `(.L_x_20) ;  /* 0x0000000000081947 */ /* 0x008fea0003800000 */
[----:B------:R-:W3:Y:S02]  /*1510*/  SYNCS.PHASECHK.TRANS64.TRYWAIT P1, [R3+URZ], R0 ;  /* 0x00000000030075a7 */ /* 0x000ee4000802017f */
[----:B---3--:R-:W-:Y:S05]  /*1520*/  @!P1 BRA `(.L_x_21) ;  /* 0x0000006800e89947 */ /* 0x008fea0003800000 */
.L_x_20:
[----:B------:R-:W-:-:S04]  /*1530*/  UISETP.LT.AND UP0, UPT, UR40, 0x1, UPT ;  /* 0x000000012800788c */ /* 0x000fc8000bf01270 */
[----:B------:R-:W-:-:S06]  /*1540*/  USEL UR4, UR40, 0x1, UP0 ;  /* 0x0000000128047887 */ /* 0x000fcc0008000000 */
[----:B--23--:R-:W-:Y:S01]  /*1550*/  IMAD.U32 R0, RZ, RZ, UR4 ;  /* 0x00000004ff007e24 */ /* 0x00cfe2000f8e00ff */
[----:B------:R-:W-:Y:S05]  /*1560*/  WARPSYNC.ALL ;  /* 0x0000000000007948 */ /* 0x000fea0003800000 */
[----:B------:R-:W-:-:S04]  /*1570*/  IADD3 R0, -R0, UR40, RZ ;  /* 0x0000002800007c10 */ /* 0x000fc8000fffe1ff */
[----:B------:R-:W-:Y:S01]  /*1580*/  ISETP.GE.AND P1, PT, R0, 0x1, PT ;  /* 0x000000010000780c */ /* 0x000fe20003f26270 */
[----:B------:R-:W-:Y:S01]  /*1590*/  UIADD3 UR4, UR42, 0x2a180, URZ ;  /* 0x0002a1802a047890 */ /* 0x000fe2000fffe03f */
[----:B------:R-:W-:Y:S01]  /*15a0*/  WARPGROUP.ARRIVE ;  /* 0x00000000000079c5 */ /* 0x000fe20000000000 */
[----:B------:R-:W-:Y:S01]  /*15b0*/  UMOV UR13, 0x40000040 ;  /* 0x40000040000d7882 */ /* 0x000fe20000000000 */
[----:B------:R-:W-:Y:S01]  /*15c0*/  UMOV UR15, 0x40000040 ;  /* 0x40000040000f7882 */ /* 0x000fe20000000000 */
[----:B------:R-:W-:Y:S01]  /*15d0*/  USHF.R.U32.HI UR4, URZ, 0x4, UR4 ;  /* 0x000000043f047899 */ /* 0x000fe20008011604 */
[----:B------:R-:W-:Y:S01]  /*15e0*/  UMOV UR17, UR13 ;  /* 0x0000000d00117c82 */ /* 0x000fe20008000000 */
[----:B------:R-:W-:Y:S02]  /*15f0*/  UMOV UR19, 0x40000040 ;  /* 0x4000004000137882 */ /* 0x000fe40000000000 */
[----:B------:R-:W-:Y:S02]  /*1600*/  ULOP3.LUT UR5, UR4, 0x3fff, URZ, 0xc0, !UPT ;  /* 0x00003fff04057892 */ /* 0x000fe4000f8ec03f */
[----:B------:R-:W-:-:S02]  /*1610*/  ULOP3.LUT UR4, UR41, 0x10000, URZ, 0xfc, !UPT ;  /* 0x0001000029047892 */ /* 0x000fc4000f8efc3f */
[----:B------:R-:W-:Y:S02]  /*1620*/  ULOP3.LUT UR5, UR5, 0x10000, URZ, 0xfc, !UPT ;  /* 0x0001000005057892 */ /* 0x000fe4000f8efc3f */
[----:B------:R-:W-:Y:S02]  /*1630*/  UIMAD UR6, UR39, 0x600, UR4 ;  /* 0x00000600270678a4 */ /* 0x000fe4000f8e0204 */
[----:B------:R-:W-:Y:S01]  /*1640*/  UIMAD UR8, UR39, 0x180, UR5 ;  /* 0x00000180270878a4 */ /* 0x000fe2000f8e0205 */
[----:B------:R-:W-:Y:S01]  /*1650*/  UMOV UR21, UR13 ;  /* 0x0000000d00157c82 */ /* 0x000fe20008000000 */
[----:B------:R-:W-:Y:S02]  /*1660*/  UMOV UR23, 0x40000040 ;  /* 0x4000004000177882 */ /* 0x000fe40000000000 */
[----:B------:R-:W-:Y:S01]  /*1670*/  UIADD3 UR18, UR8, 0x80, URZ ;  /* 0x0000008008127890 */ /* 0x000fe2000fffe03f */
[----:B------:R-:W-:Y:S02]  /*1680*/  UMOV UR12, UR6 ;  /* 0x00000006000c7c82 */ /* 0x000fe40008000000 */
[----:B------:R-:W-:Y:S01]  /*1690*/  UMOV UR14, UR8 ;  /* 0x00000008000e7c82 */ /* 0x000fe20008000000 */
[----:B------:R-:W-:Y:S01]  /*16a0*/  UMOV UR16, UR12 ;  /* 0x0000000c00107c82 */ /* 0x000fe20008000000 */
[----:B------:R-:W-:Y:S01]  /*16b0*/  HGMMA.64x16x16.F32.BF16 R64, gdesc[UR12], RZ, !UPT, gsb0 ;  /* 0x002000000c4079f0 */ /* 0x000fe2000c0018ff */
[----:B------:R-:W-:Y:S01]  /*16c0*/  UIADD3 UR22, UR8, 0x100, URZ ;  /* 0x0000010008167890 */ /* 0x000fe2000fffe03f */
[----:B------:R-:W-:Y:S01]  /*16d0*/  UMOV UR20, UR12 ;  /* 0x0000000c00147c82 */ /* 0x000fe20008000000 */
[----:B------:R-:W-:-:S02]  /*16e0*/  UIADD3 UR7, UR6, 0x400, URZ ;  /* 0x0000040006077890 */ /* 0x000fc4000fffe03f */
[----:B------:R-:W-:Y:S01]  /*16f0*/  UIADD3 UR12, UR6, 0x2, URZ ;  /* 0x00000002060c7890 */ /* 0x000fe2000fffe03f */
[----:B------:R-:W-:Y:S01]  /*1700*/  UMOV UR13, 0x40000040 ;  /* 0x40000040000d7882 */ /* 0x000fe20000000000 */
[----:B------:R-:W-:Y:S01]  /*1710*/  UIADD3 UR10, UR8, 0x106, URZ ;  /* 0x00000106080a7890 */ /* 0x000fe2000fffe03f */
[----:B------:R-:W-:Y:S01]  /*1720*/  UMOV UR11, 0x40000040 ;  /* 0x40000040000b7882 */ /* 0x000fe20000000000 */
[----:B------:R-:W-:Y:S02]  /*1730*/  WARPGROUP.DEPBAR.LE gsb0, 0x0 ;  /* 0x00008000000079c5 */ /* 0x000fe40000010000 */
[----:B------:R-:W-:-:S06]  /*1740*/  WARPGROUP.ARRIVE ;  /* 0x00000000000079c5 */ /* 0x000fcc0000000000 */
[----:B------:R-:W-:Y:S03]  /*1750*/  HGMMA.64x16x16.F32.BF16 R48, gdesc[UR16], RZ, !UPT, gsb0 ;  /* 0x00200000103079f0 */ /* 0x000fe6000c0018ff */
[----:B------:R-:W-:Y:S02]  /*1760*/  WARPGROUP.DEPBAR.LE gsb0, 0x0 ;  /* 0x00008000000079c5 */ /* 0x000fe40000010000 */
[----:B------:R-:W-:-:S06]  /*1770*/  WARPGROUP.ARRIVE ;  /* 0x00000000000079c5 */ /* 0x000fcc0000000000 */
[----:B------:R-:W-:Y:S01]  /*1780*/  HGMMA.64x16x16.F32.BF16 R32, gdesc[UR20], RZ, !UPT, gsb0 ;  /* 0x00200000142079f0 */ /* 0x000fe2000c0018ff */
[----:B------:R-:W-:Y:S01]  /*1790*/  UMOV UR20, UR7 ;  /* 0x0000000700147c82 */ /* 0x000fe20008000000 */
[----:B------:R-:W-:Y:S01]  /*17a0*/  UMOV UR21, 0x40000040 ;  /* 0x4000004000157882 */ /* 0x000fe20000000000 */
[----:B------:R-:W-:Y:S01]  /*17b0*/  UMOV UR16, UR20 ;  /* 0x0000001400107c82 */ /* 0x000fe20008000000 */
[----:B------:R-:W-:Y:S01]  /*17c0*/  UMOV UR17, UR21 ;  /* 0x0000001500117c82 */ /* 0x000fe20008000000 */
[----:B------:R-:W-:Y:S01]  /*17d0*/  UIADD3 UR7, UR6, 0x402, URZ ;  /* 0x0000040206077890 */ /* 0x000fe2000fffe03f */
[----:B------:R-:W-:Y:S02]  /*17e0*/  WARPGROUP.DEPBAR.LE gsb0, 0x0 ;  /* 0x00008000000079c5 */ /* 0x000fe40000010000 */
[----:B------:R-:W-:-:S06]  /*17f0*/  WARPGROUP.ARRIVE ;  /* 0x00000000000079c5 */ /* 0x000fcc0000000000 */
[----:B------:R-:W-:Y:S01]  /*1800*/  HGMMA.64x16x16.F32.BF16 R24, gdesc[UR20], RZ, !UPT, gsb0 ;  /* 0x00200000141879f0 */ /* 0x000fe2000c0018ff */
[----:B------:R-:W-:Y:S01]  /*1810*/  UMOV UR22, UR14 ;  /* 0x0000000e00167c82 */ /* 0x000fe20008000000 */
[----:B------:R-:W-:Y:S01]  /*1820*/  UMOV UR23, UR15 ;  /* 0x0000000f00177c82 */ /* 0x000fe20008000000 */
[----:B------:R-:W-:Y:S01]  /*1830*/  UIADD3 UR14, UR8, 0x2, URZ ;  /* 0x00000002080e7890 */ /* 0x000fe2000fffe03f */
[----:B------:R-:W-:Y:S01]  /*1840*/  UMOV UR15, 0x40000040 ;  /* 0x40000040000f7882 */ /* 0x000fe20000000000 */
[----:B------:R-:W-:Y:S02]  /*1850*/  WARPGROUP.DEPBAR.LE gsb0, 0x0 ;  /* 0x00008000000079c5 */ /* 0x000fe40000010000 */
[----:B------:R-:W-:-:S06]  /*1860*/  WARPGROUP.ARRIVE ;  /* 0x00000000000079c5 */ /* 0x000fcc0000000000 */
[----:B------:R-:W-:Y:S01]  /*1870*/  HGMMA.64x16x16.F32.BF16 R40, gdesc[UR16], RZ, !UPT, gsb0 ;  /* 0x00200000102879f0 */ /* 0x000fe2000c0018ff */
[----:B------:R-:W-:Y:S01]  /*1880*/  UIADD3 UR18, UR8, 0x82, URZ ;  /* 0x0000008208127890 */ /* 0x000fe2000fffe03f */
[----:B------:R-:W-:Y:S01]  /*1890*/  UMOV UR16, UR12 ;  /* 0x0000000c00107c82 */ /* 0x000fe20008000000 */
[----:B------:R-:W-:Y:S01]  /*18a0*/  UMOV UR17, UR13 ;  /* 0x0000000d00117c82 */ /* 0x000fe20008000000 */
        /* <DEDUP_REMOVED lines=10> */
[----:B------:R-:W-:Y:S03]  /*1950*/  HGMMA.64x16x16.F32.BF16 R64, gdesc[UR12], R64, gsb0 ;  /* 0x002000000c4079f0 */ /* 0x000fe60008001840 */
[----:B------:R-:W-:Y:S02]  /*1960*/  WARPGROUP.DEPBAR.LE gsb0, 0x0 ;  /* 0x00008000000079c5 */ /* 0x000fe40000010000 */
[----:B------:R-:W-:-:S06]  /*1970*/  WARPGROUP.ARRIVE ;  /* 0x00000000000079c5 */ /* 0x000fcc0000000000 */
[----:B------:R-:W-:Y:S03]  /*1980*/  HGMMA.64x16x16.F32.BF16 R48, gdesc[UR16], R48, gsb0 ;  /* 0x00200000103079f0 */ /* 0x000fe60008001830 */
[----:B------:R-:W-:Y:S02]  /*1990*/  WARPGROUP.DEPBAR.LE gsb0, 0x0 ;  /* 0x00008000000079c5 */ /* 0x000fe40000010000 */
[----:B------:R-:W-:-:S06]  /*19a0*/  WARPGROUP.ARRIVE ;  /* 0x00000000000079c5 */ /* 0x000fcc0000000000 */
[----:B------:R-:W-:Y:S01]  /*19b0*/  HGMMA.64x16x16.F32.BF16 R32, gdesc[UR20], R32, gsb0 ;  /* 0x00200000142079f0 */ /* 0x000fe20008001820 */
[----:B------:R-:W-:Y:S01]  /*19c0*/  UMOV UR20, UR7 ;  /* 0x0000000700147c82 */ /* 0x000fe20008000000 */
[----:B------:R-:W-:Y:S01]  /*19d0*/  UMOV UR21, 0x40000040 ;  /* 0x4000004000157882 */ /* 0x000fe20000000000 */
[----:B------:R-:W-:Y:S01]  /*19e0*/  UMOV UR16, UR20 ;  /* 0x0000001400107c82 */ /* 0x000fe20008000000 */
[----:B------:R-:W-:Y:S01]  /*19f0*/  UMOV UR17, UR21 ;  /* 0x0000001500117c82 */ /* 0x000fe20008000000 */
[----:B------:R-:W-:Y:S01]  /*1a00*/  UMOV UR12, UR20 ;  /* 0x00000014000c7c82 */ /* 0x000fe20008000000 */
[----:B------:R-:W-:Y:S01]  /*1a10*/  UMOV UR13, UR21 ;  /* 0x00000015000d7c82 */ /* 0x000fe20008000000 */
[----:B------:R-:W-:Y:S01]  /*1a20*/  UIADD3 UR7, UR6, 0x404, URZ ;  /* 0x0000040406077890 */ /* 0x000fe2000fffe03f */
[----:B------:R-:W-:Y:S02]  /*1a30*/  WARPGROUP.DEPBAR.LE gsb0, 0x0 ;  /* 0x00008000000079c5 */ /* 0x000fe40000010000 */
[----:B------:R-:W-:-:S06]  /*1a40*/  WARPGROUP.ARRIVE ;  /* 0x00000000000079c5 */ /* 0x000fcc0000000000 */
[----:B------:R-:W-:Y:S01]  /*1a50*/  HGMMA.64x16x16.F32.BF16 R24, gdesc[UR20], R24, gsb0 ;  /* 0x00200000141879f0 */ /* 0x000fe20008001818 */
[----:B------:R-:W-:Y:S01]  /*1a60*/  UIADD3 UR22, UR8, 0x104, URZ ;  /* 0x0000010408167890 */ /* 0x000fe2000fffe03f */
[----:B------:R-:W-:Y:S01]  /*1a70*/  UMOV UR23, 0x40000040 ;  /* 0x4000004000177882 */ /* 0x000fe20000000000 */
        /* <DEDUP_REMOVED lines=8> */
[----:B------:R-:W-:Y:S02]  /*1b00*/  UIADD3 UR12, UR6, 0x4, URZ ;  /* 0x00000004060c7890 */ /* 0x000fe4000fffe03f */
[----:B------:R-:W-:Y:S01]  /*1b10*/  UIADD3 UR14, UR8, 0x4, URZ ;  /* 0x00000004080e7890 */ /* 0x000fe2000fffe03f */
[----:B------:R-:W-:Y:S01]  /*1b20*/  UMOV UR13, 0x40000040 ;  /* 0x40000040000d7882 */ /* 0x000fe20000000000 */
[----:B------:R-:W-:Y:S01]  /*1b30*/  UMOV UR15, 0x40000040 ;  /* 0x40000040000f7882 */ /* 0x000fe20000000000 */
[----:B------:R-:W-:Y:S02]  /*1b40*/  UMOV UR17, UR13 ;  /* 0x0000000d00117c82 */ /* 0x000fe40008000000 */
[----:B------:R-:W-:Y:S01]  /*1b50*/  UMOV UR16, UR12 ;  /* 0x0000000c00107c82 */ /* 0x000fe20008000000 */
[----:B------:R-:W-:Y:S01]  /*1b60*/  UMOV UR20, UR12 ;  /* 0x0000000c00147c82 */ /* 0x000fe20008000000 */
[----:B------:R-:W-:Y:S01]  /*1b70*/  UMOV UR21, UR13 ;  /* 0x0000000d00157c82 */ /* 0x000fe20008000000 */
[----:B------:R-:W-:-:S02]  /*1b80*/  WARPGROUP.DEPBAR.LE gsb0, 0x0 ;  /* 0x00008000000079c5 */ /* 0x000fc40000010000 */
        /* <DEDUP_REMOVED lines=14> */
[----:B------:R-:W-:Y:S02]  /*1c70*/  WARPGROUP.DEPBAR.LE gsb0, 0x0 ;  /* 0x00008000000079c5 */ /* 0x000fe40000010000 */
[----:B------:R-:W-:-:S06]  /*1c80*/  WARPGROUP.ARRIVE ;  /* 0x00000000000079c5 */ /* 0x000fcc0000000000 */
[----:B------:R-:W-:Y:S03]  /*1c90*/  HGMMA.64x16x16.F32.BF16 R24, gdesc[UR20], R24, gsb0 ;  /* 0x00200000141879f0 */ /* 0x000fe60008001818 */
        /* <DEDUP_REMOVED lines=16> */
[----:B------:R-:W-:Y:S01]  /*1da0*/  UIADD3 UR6, UR6, 0x406, URZ ;  /* 0x0000040606067890 */ /* 0x000fe2000fffe03f */
        /* <DEDUP_REMOVED lines=13> */
[----:B------:R-:W-:Y:S02]  /*1e80*/  WARPGROUP.DEPBAR.LE gsb0, 0x0 ;  /* 0x00008000000079c5 */ /* 0x000fe40000010000 */
[----:B------:R-:W-:-:S06]  /*1e90*/  WARPGROUP.ARRIVE ;  /* 0x00000000000079c5 */ /* 0x000fcc0000000000 */
[----:B------:R-:W-:Y:S01]  /*1ea0*/  HGMMA.64x16x16.F32.BF16 R24, gdesc[UR8], R24, gsb0 ;  /* 0x00200000081879f0 */ /* 0x000fe20008001818 */
[----:B------:R-:W-:Y:S01]  /*1eb0*/  UMOV UR10, UR14 ;  /* 0x0000000e000a7c82 */ /* 0x000fe20008000000 */
[----:B------:R-:W-:Y:S01]  /*1ec0*/  UMOV UR11, UR15 ;  /* 0x0000000f000b7c82 */ /* 0x000fe20008000000 */
[----:B------:R-:W-:Y:S02]  /*1ed0*/  WARPGROUP.DEPBAR.LE gsb0, 0x0 ;  /* 0x00008000000079c5 */ /* 0x000fe40000010000 */
[----:B------:R-:W-:-:S06]  /*1ee0*/  WARPGROUP.ARRIVE ;  /* 0x00000000000079c5 */ /* 0x000fcc0000000000 */
[----:B------:R-:W-:Y:S03]  /*1ef0*/  HGMMA.64x16x16.F32.BF16 R40, gdesc[UR16], R40, gsb0 ;  /* 0x00200000102879f0 */ /* 0x000fe60008001828 */
[----:B------:R-:W-:Y:S02]  /*1f00*/  WARPGROUP.DEPBAR.LE gsb0, 0x0 ;  /* 0x00008000000079c5 */ /* 0x000fe40000010000 */
[----:B------:R-:W-:-:S06]  /*1f10*/  WARPGROUP.ARRIVE ;  /* 0x00000000000079c5 */ /* 0x000fcc0000000000 */
[----:B------:R-:W-:Y:S03]  /*1f20*/  HGMMA.64x16x16.F32.BF16 R56, gdesc[UR8], R56, gsb0 ;  /* 0x00200000083879f0 */ /* 0x000fe60008001838 */
[----:B------:R-:W-:Y:S02]  /*1f30*/  WARPGROUP.DEPBAR.LE gsb0, 0x0 ;  /* 0x00008000000079c5 */ /* 0x000fe40000010000 */
[----:B------:R-:W-:Y:S05]  /*1f40*/  @!P1 BRA `(.L_x_22) ;  /* 0x0000000800f89947 */ /* 0x000fea0003800000 */
[----:B------:R-:W-:Y:S02]  /*1f50*/  UIADD3 UR6, UR39, 0x1, URZ ;  /* 0x0000000127067890 */ /* 0x000fe4000fffe03f */
[----:B------:R-:W-:Y:S02]  /*1f60*/  IMAD.U32 R3, RZ, RZ, UR39 ;  /* 0x00000027ff037e24 */ /* 0x000fe4000f8e00ff */
[----:B------:R-:W-:-:S04]  /*1f70*/  UISETP.NE.AND UP0, UPT, UR6, 0x7, UPT ;  /* 0x000000070600788c */ /* 0x000fc8000bf05270 */
[----:B------:R-:W-:Y:S02]  /*1f80*/  USEL UR7, URZ, 0x1, UP0 ;  /* 0x000000013f077887 */ /* 0x000fe40008000000 */
[----:B------:R-:W-:Y:S02]  /*1f90*/  USEL UR6, UR6, URZ, UP0 ;  /* 0x0000003f06067287 */ /* 0x000fe40008000000 */
[----:B------:R-:W-:-:S06]  /*1fa0*/  ULOP3.LUT UR7, UR38, UR7, URZ, 0x3c, !UPT ;  /* 0x0000000726077292 */ /* 0x000fcc000f8e3c3f */
[----:B------:R-:W-:-:S07]  /*1fb0*/  IMAD.U32 R6, RZ, RZ, UR7 ;  /* 0x00000007ff067e24 */ /* 0x000fce000f8e00ff */
.L_x_29:
[----:B------:R-:W-:Y:S05]  /*1fc0*/  @!P0 BRA `(.L_x_23) ;  /* 0x0000000000048947 */ /* 0x000fea0003800000 */
[----:B------:R-:W-:Y:S01]  /*1fd0*/  BPT.TRAP 0x1 ;  /* 0x000000040000795c */ /* 0x000fe20000300000 */
.L_x_23:
[----:B------:R-:W2:Y:S01]  /*1fe0*/  S2UR UR8, SR_CgaCtaId ;  /* 0x00000000000879c3 */ /* 0x000ea20000008800 */
[----:B------:R-:W-:Y:S01]  /*1ff0*/  UMOV UR7, 0x400 ;  /* 0x0000040000077882 */ /* 0x000fe20000000000 */
[----:B01----:R-:W-:Y:S01]  /*2000*/  SHF.L.U32 R4, R6, 0x1f, RZ ;  /* 0x0000001f06047819 */ /* 0x003fe200000006ff */
[----:B--2---:R-:W-:-:S04]  /*2010*/  ULEA UR7, UR8, UR7, 0x18 ;  /* 0x0000000708077291 */ /* 0x004fc8000f8ec03f */
[----:B------:R-:W-:-:S09]  /*2020*/  ULEA UR8, UR6, UR7, 0x3 ;  /* 0x0000000706087291 */ /* 0x000fd2000f8e183f */
[----:B------:R0:W1:Y:S01]  /*2030*/  SYNCS.PHASECHK.TRANS64.TRYWAIT P1, [UR8], R4 ;  /* 0x00000004ff0075a7 */ /* 0x0000620008020148 */
[----:B------:R-:W-:Y:S05]  /*2040*/  @!P0 BRA `(.L_x_24) ;  /* 0x0000000000048947 */ /* 0x000fea0003800000 */
[----:B------:R-:W-:Y:S01]  /*2050*/  BPT.TRAP 0x1 ;  /* 0x000000040000795c */ /* 0x000fe20000300000 */
.L_x_24:
[----:B-1----:R-:W-:Y:S05]  /*2060*/  @P1 BRA `(.L_x_25) ;  /* 0x0000000000081947 */ /* 0x002fea0003800000 */
[----:B------:R-:W1:Y:S02]  /*2070*/  SYNCS.PHASECHK.TRANS64.TRYWAIT P1, [UR8], R4 ;  /* 0x00000004ff0075a7 */ /* 0x000e640008020148 */
[----:B-1----:R-:W-:Y:S05]  /*2080*/  @!P1 BRA `(.L_x_26) ;  /* 0x0000006000249947 */ /* 0x002fea0003800000 */
.L_x_25:
[----:B------:R-:W-:Y:S01]  /*2090*/  UIMAD UR8, UR6, 0x600, UR4 ;  /* 0x00000600060878a4 */ /* 0x000fe2000f8e0204 */
[----:B------:R-:W-:Y:S01]  /*20a0*/  WARPGROUP.ARRIVE ;  /* 0x00000000000079c5 */ /* 0x000fe20000000000 */
[----:B------:R-:W-:Y:S01]  /*20b0*/  UIMAD UR10, UR6, 0x180, UR5 ;  /* 0x00000180060a78a4 */ /* 0x000fe2000f8e0205 */
[----:B------:R-:W-:Y:S01]  /*20c0*/  UMOV UR9, 0x40000040 ;  /* 0x4000004000097882 */ /* 0x000fe20000000000 */
[----:B------:R-:W-:Y:S02]  /*20d0*/  UMOV UR11, 0x40000040 ;  /* 0x40000040000b7882 */ /* 0x000fe40000000000 */
[----:B------:R-:W-:Y:S01]  /*20e0*/  UIADD3 UR14, UR10, 0x80, URZ ;  /* 0x000000800a0e7890 */ /* 0x000fe2000fffe03f */
[----:B------:R-:W-:Y:S01]  /*20f0*/  UMOV UR12, UR8 ;  /* 0x00000008000c7c82 */ /* 0x000fe20008000000 */
[----:B------:R-:W-:Y:S01]  /*2100*/  UMOV UR13, UR9 ;  /* 0x00000009000d7c82 */ /* 0x000fe20008000000 */
[----:B------:R-:W-:Y:S02]  /*2110*/  UMOV UR15, 0x40000040 ;  /* 0x40000040000f7882 */ /* 0x000fe40000000000 */
[----:B------:R-:W-:Y:S01]  /*2120*/  HGMMA.64x16x16.F32.BF16 R64, gdesc[UR8], R64, gsb0 ;  /* 0x00200000084079f0 */ /* 0x000fe20008001840 */
[----:B------:R-:W-:Y:S01]  /*2130*/  UIADD3 UR18, UR10, 0x100, URZ ;  /* 0x000001000a127890 */ /* 0x000fe2000fffe03f */
[----:B------:R-:W-:Y:S01]  /*2140*/  UMOV UR16, UR8 ;  /* 0x0000000800107c82 */ /* 0x000fe20008000000 */
[----:B------:R-:W-:Y:S01]  /*2150*/  UMOV UR17, UR9 ;  /* 0x0000000900117c82 */ /* 0x000fe20008000000 */
[----:B------:R-:W-:Y:S01]  /*2160*/  UMOV UR19, 0x40000040 ;  /* 0x4000004000137882 */ /* 0x000fe20000000000 */
[----:B------:R-:W-:-:S02]  /*2170*/  UIADD3 UR20, UR8, 0x400, URZ ;  /* 0x0000040008147890 */ /* 0x000fc4000fffe03f */
[----:B------:R-:W-:Y:S01]  /*2180*/  UIADD3 UR22, UR10, 0x102, URZ ;  /* 0x000001020a167890 */ /* 0x000fe2000fffe03f */
[----:B------:R-:W-:Y:S01]  /*2190*/  UMOV UR23, 0x40000040 ;  /* 0x4000004000177882 */ /* 0x000fe20000000000 */
[----:B------:R-:W-:Y:S01]  /*21a0*/  UIADD3 UR9, UR8, 0x402, URZ ;  /* 0x0000040208097890 */ /* 0x000fe2000fffe03f */
        /* <DEDUP_REMOVED lines=25> */
[----:B------:R-:W-:Y:S02]  /*2340*/  WARPGROUP.DEPBAR.LE gsb0, 0x0 ;  /* 0x00008000000079c5 */ /* 0x000fe40000010000 */
[----:B------:R-:W-:-:S06]  /*2350*/  WARPGROUP.ARRIVE ;  /* 0x00000000000079c5 */ /* 0x000fcc0000000000 */
[----:B------:R-:W-:Y:S01]  /*2360*/  HGMMA.64x16x16.F32.BF16 R56, gdesc[UR16], R56, gsb0 ;  /* 0x00200000103879f0 */ /* 0x000fe20008001838 */
        /* <DEDUP_REMOVED lines=58> */
[----:B------:R-:W-:Y:S01]  /*2710*/  HGMMA.64x16x16.F32.BF16 R24, gdesc[UR20], R24, gsb0 ;  /* 0x00200000141879f0 */ /* 0x000fe20008001818 */
[----:B------:R-:W-:Y:S02]  /*2720*/  UIADD3 UR20, UR8, 0x406, URZ ;  /* 0x0000040608147890 */ /* 0x000fe4000fffe03f */
[----:B------:R-:W-:Y:S02]  /*2730*/  WARPGROUP.DEPBAR.LE gsb0, 0x0 ;  /* 0x00008000000079c5 */ /* 0x000fe40000010000 */
[----:B------:R-:W-:-:S06]  /*2740*/  WARPGROUP.ARRIVE ;  /* 0x00000000000079c5 */ /* 0x000fcc0000000000 */
[----:B------:R-:W-:Y:S01]  /*2750*/  HGMMA.64x16x16.F32.BF16 R40, gdesc[UR16], R40, gsb0 ;  /* 0x00200000102879f0 */ /* 0x000fe20008001828 */
[----:B------:R-:W-:Y:S02]  /*2760*/  UIADD3 UR16, UR10, 0x86, URZ ;  /* 0x000000860a107890 */ /* 0x000fe4000fffe03f */
        /* <DEDUP_REMOVED lines=40> */
[----:B------:R-:W-:Y:S01]  /*29f0*/  BPT.TRAP 0x1 ;  /* 0x000000040000795c */ /* 0x000fe20000300000 */
.L_x_27:
[----:B------:R-:W-:-:S13]  /*2a00*/  ISETP.NE.AND P1, PT, R23, RZ, PT ;  /* 0x000000ff1700720c */ /* 0x000fda0003f25270 */
[----:B01----:R-:W-:-:S05]  /*2a10*/  @P1 LEA R4, R3, UR7, 0x3 ;  /* 0x0000000703041c11 */ /* 0x003fca000f8e18ff */
[----:B------:R-:W-:-:S05]  /*2a20*/  @P1 VIADD R5, R4, 0x38 ;  /* 0x0000003804051836 */ /* 0x000fca0000000000 */
[----:B------:R-:W-:-:S04]  /*2a30*/  @P1 PRMT R5, R22, 0x654, R5 ;  /* 0x0000065416051816 */ /* 0x000fc80000000005 */
[----:B------:R0:W-:Y:S01]  /*2a40*/  @P1 SYNCS.ARRIVE.TRANS64.RED.A1T0 RZ, [R5+URZ], RZ ;  /* 0x000000ff05ff19a7 */ /* 0x0001e2000810043f */
[----:B------:R-:W-:-:S13]  /*2a50*/  ISETP.GT.U32.AND P1, PT, R19, 0x1, PT ;  /* 0x000000011300780c */ /* 0x000fda0003f24070 */
[----:B0-----:R-:W-:Y:S05]  /*2a60*/  @P1 BRA `(.L_x_28) ;  /* 0x0000000000041947 */ /* 0x001fea0003800000 */
[----:B------:R-:W-:Y:S01]  /*2a70*/  BPT.TRAP 0x1 ;  /* 0x000000040000795c */ /* 0x000fe20000300000 */
.L_x_28:
[----:B------:R-:W-:Y:S01]  /*2a80*/  UIADD3 UR6, UR6, 0x1, URZ ;  /* 0x0000000106067890 */ /* 0x000fe2000fffe03f */
[C---:B------:R-:W-:Y:S01]  /*2a90*/  ISETP.GT.AND P2, PT, R0.reuse, 0x1, PT ;  /* 0x000000010000780c */ /* 0x040fe20003f44270 */
[----:B------:R-:W-:Y:S02]  /*2aa0*/  VIADD R3, R3, 0x1 ;  /* 0x0000000103037836 */ /* 0x000fe40000000000 */
[----:B------:R-:W-:Y:S01]  /*2ab0*/  UISETP.NE.AND UP0, UPT, UR6, 0x7, UPT ;  /* 0x000000070600788c */ /* 0x000fe2000bf05270 */
[----:B------:R-:W-:Y:S02]  /*2ac0*/  VIADD R0, R0, 0xffffffff ;  /* 0xffffffff00007836 */ /* 0x000fe40000000000 */
[C---:B------:R-:W-:Y:S01]  /*2ad0*/  ISETP.NE.AND P1, PT, R3.reuse, 0x7, PT ;  /* 0x000000070300780c */ /* 0x040fe20003f25270 */
[----:B------:R-:W-:Y:S02]  /*2ae0*/  USEL UR7, URZ, 0x1, UP0 ;  /* 0x000000013f077887 */ /* 0x000fe40008000000 */
[----:B------:R-:W-:Y:S01]  /*2af0*/  USEL UR6, UR6, URZ, UP0 ;  /* 0x0000003f06067287 */ /* 0x000fe20008000000 */
[----:B------:R-:W-:-:S03]  /*2b00*/  SEL R3, R3, RZ, P1 ;  /* 0x000000ff03037207 */ /* 0x000fc60000800000 */
[----:B------:R-:W-:Y:S01]  /*2b10*/  LOP3.LUT R6, R6, UR7, RZ, 0x3c, !PT ;  /* 0x0000000706067c12 */ /* 0x000fe2000f8e3cff */
[----:B------:R-:W-:Y:S07]  /*2b20*/  @P2 BRA `(.L_x_29) ;  /* 0xfffffff400242947 */ /* 0x000fee000383ffff */
.L_x_22:
[----:B------:R-:W2:Y:S02]  /*2b30*/  LDC R0, c[0x0][0x28c] ;  /* 0x0000a300ff007b82 */ /* 0x000ea40000000800 */
[----:B--2---:R-:W-:-:S13]  /*2b40*/  ISETP.GE.AND P1, PT, R0, 0x1, PT ;  /* 0x000000010000780c */ /* 0x004fda0003f26270 */
[----:B------:R-:W-:Y:S05]  /*2b50*/  @!P1 BRA `(.L_x_30) ;  /* 0x0000000000649947 */ /* 0x000fea0003800000 */
[----:B------:R-:W-:Y:S05]  /*2b60*/  @!P0 BRA `(.L_x_31) ;  /* 0x0000000000048947 */ /* 0x000fea0003800000 */
[----:B------:R-:W-:Y:S01]  /*2b70*/  BPT.TRAP 0x1 ;  /* 0x000000040000795c */ /* 0x000fe20000300000 */
.L_x_31:
[----:B------:R-:W-:Y:S01]  /*2b80*/  ISETP.NE.AND P0, PT, R23, RZ, PT ;  /* 0x000000ff1700720c */ /* 0x000fe20003f05270 */
[----:B------:R-:W-:Y:S01]  /*2b90*/  BSSY B0, `(.L_x_32) ;  /* 0x0000013000007945 */ /* 0x000fe20003800000 */
[----:B------:R-:W-:-:S11]  /*2ba0*/  ISETP.GT.U32.AND P1, PT, R19, 0x1, PT ;  /* 0x000000011300780c */ /* 0x000fd60003f24070 */
[----:B------:R-:W-:Y:S05]  /*2bb0*/  @!P0 BRA `(.L_x_33) ;  /* 0x0000000000408947 */ /* 0x000fea0003800000 */
[----:B------:R-:W-:Y:S01]  /*2bc0*/  UISETP.LT.AND UP0, UPT, UR40, 0x1, UPT ;  /* 0x000000012800788c */ /* 0x000fe2000bf01270 */
[----:B------:R-:W2:Y:S03]  /*2bd0*/  S2UR UR7, SR_CgaCtaId ;  /* 0x00000000000779c3 */ /* 0x000ea60000008800 */
[----:B------:R-:W-:-:S04]  /*2be0*/  USEL UR6, UR40, 0x1, UP0 ;  /* 0x0000000128067887 */ /* 0x000fc80008000000 */
[----:B------:R-:W-:-:S04]  /*2bf0*/  UIADD3 UR6, UR39, UR40, -UR6 ;  /* 0x0000002827067290 */ /* 0x000fc8000fffe806 */
[----:B------:R-:W-:-:S04]  /*2c00*/  UIMAD.WIDE.U32 UR4, UR6, 0x24924925, URZ ;  /* 0x24924925060478a5 */ /* 0x000fc8000f8e003f */
[----:B------:R-:W-:-:S04]  /*2c10*/  UIADD3 UR4, UR6, -UR5, URZ ;  /* 0x8000000506047290 */ /* 0x000fc8000fffe03f */
[----:B------:R-:W-:-:S03]  /*2c20*/  ULEA.HI UR4, UR4, UR5, URZ, 0x1f ;  /* 0x0000000504047291 */ /* 0x000fc6000f8ff83f */
[----:B------:R-:W-:Y:S01]  /*2c30*/  UMOV UR5, 0x400 ;  /* 0x0000040000057882 */ /* 0x000fe20000000000 */
[----:B------:R-:W-:Y:S02]  /*2c40*/  USHF.R.U32.HI UR4, URZ, 0x2, UR4 ;  /* 0x000000023f047899 */ /* 0x000fe40008011604 */
[----:B--2---:R-:W-:Y:S02]  /*2c50*/  ULEA UR5, UR7, UR5, 0x18 ;  /* 0x0000000507057291 */ /* 0x004fe4000f8ec03f */
[----:B------:R-:W-:-:S04]  /*2c60*/  UIMAD UR4, UR4, -0x7, UR6 ;  /* 0xfffffff9040478a4 */ /* 0x000fc8000f8e0206 */
[----:B------:R-:W-:-:S04]  /*2c70*/  ULEA UR4, UR4, UR5, 0x3 ;  /* 0x0000000504047291 */ /* 0x000fc8000f8e183f */
[----:B------:R-:W-:-:S06]  /*2c80*/  UIADD3 UR4, UR4, 0x38, URZ ;  /* 0x0000003804047890 */ /* 0x000fcc000fffe03f */
[----:B------:R-:W-:-:S05]  /*2c90*/  IMAD.U32 R3, RZ, RZ, UR4 ;  /* 0x00000004ff037e24 */ /* 0x000fca000f8e00ff */
[----:B------:R-:W-:-:S04]  /*2ca0*/  PRMT R0, R22, 0x654, R3 ;  /* 0x0000065416007816 */ /* 0x000fc80000000003 */
[----:B------:R2:W-:Y:S03]  /*2cb0*/  SYNCS.ARRIVE.TRANS64.RED.A1T0 RZ, [R0+URZ], RZ ;  /* 0x000000ff00ff79a7 */ /* 0x0005e6000810043f */
.L_x_33:
[----:B------:R-:W-:Y:S05]  /*2cc0*/  BSYNC B0 ;  /* 0x0000000000007941 */ /* 0x000fea0003800000 */
.L_x_32:
[----:B------:R-:W-:Y:S05]  /*2cd0*/  @P1 BRA `(.L_x_30) ;  /* 0x0000000000041947 */ /* 0x000fea0003800000 */
[----:B------:R-:W-:Y:S01]  /*2ce0*/  BPT.TRAP 0x1 ;  /* 0x000000040000795c */ /* 0x000fe20000300000 */
.L_x_30:
[--C-:B--2---:R-:W-:Y:S01]  /*2cf0*/  SHF.R.U32.HI R0, RZ, 0x2, R18.reuse ;  /* 0x00000002ff007819 */ /* 0x104fe20000011612 */
[----:B------:R-:W2:Y:S01]  /*2d00*/  LDC R7, c[0x0][0x288] ;  /* 0x0000a200ff077b82 */ /* 0x000ea20000000800 */
[----:B01----:R-:W-:Y:S01]  /*2d10*/  SHF.R.U32.HI R5, RZ, 0x7, R18 ;  /* 0x00000007ff057819 */ /* 0x003fe20000011612 */
[----:B------:R-:W-:Y:S01]  /*2d20*/  UIADD3 UR39, UR40, UR39, URZ ;  /* 0x0000002728277290 */ /* 0x000fe2000fffe03f */
[----:B------:R-:W-:Y:S01]  /*2d30*/  LOP3.LUT R3, R0, 0x7, RZ, 0xc0, !PT ;  /* 0x0000000700037812 */ /* 0x000fe200078ec0ff */
[C---:B------:R-:W-:Y:S01]  /*2d40*/  IMAD.SHL.U32 R10, R18.reuse, 0x2, RZ ;  /* 0x00000002120a7824 */ /* 0x040fe200078e00ff */
[----:B------:R-:W-:Y:S01]  /*2d50*/  LOP3.LUT R0, R5, 0x1, RZ, 0xc0, !PT ;  /* 0x0000000105007812 */ /* 0x000fe200078ec0ff */
[----:B------:R-:W-:Y:S01]  /*2d60*/  UISETP.GT.U32.AND UP0, UPT, UR39, 0x6, UPT ;  /* 0x000000062700788c */ /* 0x000fe2000bf04070 */
[----:B------:R-:W-:Y:S01]  /*2d70*/  LOP3.LUT R4, R18, 0x60, RZ, 0xc0, !PT ;  /* 0x0000006012047812 */ /* 0x000fe200078ec0ff */
[----:B------:R-:W-:Y:S01]  /*2d80*/  UIMAD.WIDE.U32 UR4, UR39, 0x24924925, URZ ;  /* 0x24924925270478a5 */ /* 0x000fe2000f8e003f */
[----:B------:R-:W-:Y:S01]  /*2d90*/  SHF.R.S32.HI R13, RZ, 0x1f, R73 ;  /* 0x0000001fff0d7819 */ /* 0x000fe20000011449 */
[----:B------:R-:W-:Y:S01]  /*2da0*/  IMAD.SHL.U32 R6, R0, 0x40, RZ ;  /* 0x0000004000067824 */ /* 0x000fe200078e00ff */
[----:B------:R-:W-:Y:S01]  /*2db0*/  SHF.R.U32.HI R4, RZ, 0x1, R4 ;  /* 0x00000001ff047819 */ /* 0x000fe20000011604 */
[----:B------:R-:W-:Y:S01]  /*2dc0*/  ULDC UR7, c[0x0][0x284] ;  /* 0x0000a10000077ab9 */ /* 0x000fe20000000800 */
[----:B------:R-:W-:-:S02]  /*2dd0*/  UISETP.LT.U32.AND UP0, UPT, UR40, 0x7, UP0 ;  /* 0x000000072800788c */ /* 0x000fc40008701070 */
[-CC-:B------:R-:W-:Y:S01]  /*2de0*/  IADD3 R5, RZ, -R4.reuse, -R3.reuse ;  /* 0x80000004ff057210 */ /* 0x180fe20007ffe803 */
[----:B------:R-:W-:Y:S01]  /*2df0*/  UIADD3 UR4, UR39, -UR5, URZ ;  /* 0x8000000527047290 */ /* 0x000fe2000fffe03f */
[----:B------:R-:W-:Y:S01]  /*2e00*/  LOP3.LUT R3, R6, 0x40, R3, 0xe2, !PT ;  /* 0x0000004006037812 */ /* 0x000fe200078ee203 */
[----:B------:R-:W-:Y:S02]  /*2e10*/  UISETP.GE.U32.AND UP1, UPT, UR40, 0x7, UPT ;  /* 0x000000072800788c */ /* 0x000fe4000bf26070 */
[----:B------:R-:W-:Y:S01]  /*2e20*/  IMAD R6, R0, -0x40, R5 ;  /* 0xffffffc000067824 */ /* 0x000fe200078e0205 */
[----:B------:R-:W-:Y:S01]  /*2e30*/  LOP3.LUT R76, R3, R4, RZ, 0xfc, !PT ;  /* 0x00000004034c7212 */ /* 0x000fe200078efcff */
[----:B------:R-:W-:Y:S01]  /*2e40*/  IMAD R3, R77, 0x30, RZ ;  /* 0x000000304d037824 */ /* 0x000fe200078e02ff */
[----:B------:R-:W-:Y:S01]  /*2e50*/  LOP3.LUT R0, R18, 0x3, RZ, 0xc0, !PT ;  /* 0x0000000312007812 */ /* 0x000fe200078ec0ff */
[----:B------:R-:W-:Y:S01]  /*2e60*/  USEL UR6, URZ, 0x1, !UP0 ;  /* 0x000000013f067887 */ /* 0x000fe2000c000000 */
[----:B------:R-:W-:Y:S01]  /*2e70*/  IMAD.MOV.U32 R77, RZ, RZ, RZ ;  /* 0x000000ffff4d7224 */ /* 0x000fe200078e00ff */
[----:B------:R-:W-:Y:S01]  /*2e80*/  ULEA.HI UR4, UR4, UR5, URZ, 0x1f ;  /* 0x0000000504047291 */ /* 0x000fe2000f8ff83f */
[C---:B--2---:R-:W-:Y:S01]  /*2e90*/  ISETP.GE.AND P0, PT, R3.reuse, R7, PT ;  /* 0x000000070300720c */ /* 0x044fe20003f06270 */
[----:B------:R-:W-:Y:S01]  /*2ea0*/  IMAD R8, R0, -0x2, R7 ;  /* 0xfffffffe00087824 */ /* 0x000fe200078e0207 */
[----:B------:R-:W-:Y:S01]  /*2eb0*/  LOP3.LUT R10, R3, 0x6, R10, 0xf8, !PT ;  /* 0x00000006030a7812 */ /* 0x000fe200078ef80a */
[----:B------:R-:W-:Y:S01]  /*2ec0*/  IMAD R7, R79, 0xc0, RZ ;  /* 0x000000c04f077824 */ /* 0x000fe200078e02ff */
[----:B------:R-:W-:Y:S01]  /*2ed0*/  ULDC.64 UR8, c[0x0][0x5d0] ;  /* 0x0001740000087ab9 */ /* 0x000fe20000000a00 */
[----:B------:R-:W-:Y:S01]  /*2ee0*/  ULOP3.LUT UR38, UR38, UR6, URZ, 0x3c, !UPT ;  /* 0x0000000626267292 */ /* 0x000fe2000f8e3c3f */
[----:B------:R-:W-:Y:S01]  /*2ef0*/  SHF.R.S32.HI R11, RZ, 0x1f, R10 ;  /* 0x0000001fff0b7819 */ /* 0x000fe2000001140a */
[----:B------:R-:W-:Y:S01]  /*2f00*/  IMAD R0, R13, UR8, RZ ;  /* 0x000000080d007c24 */ /* 0x000fe2000f8e02ff */
[----:B------:R-:W-:Y:S01]  /*2f10*/  ISETP.GE.OR P0, PT, R7, UR7, P0 ;  /* 0x0000000707007c0c */ /* 0x000fe20008706670 */
[----:B------:R-:W-:Y:S01]  /*2f20*/  USHF.R.U32.HI UR4, URZ, 0x2, UR4 ;  /* 0x000000023f047899 */ /* 0x000fe20008011604 */
[----:B------:R-:W-:-:S03]  /*2f30*/  IMAD.WIDE R76, R79, 0xc0, R76 ;  /* 0x000000c04f4c7825 */ /* 0x000fc600078e024c */
[----:B------:R-:W-:Y:S01]  /*2f40*/  @UP1 ULOP3.LUT UR38, UR38, 0x1, UR4, 0x78, !UPT ;  /* 0x0000000126261892 */ /* 0x000fe2000f8e7804 */
[----:B------:R-:W-:Y:S01]  /*2f50*/  IMAD R9, R73, UR9, R0 ;  /* 0x0000000949097c24 */ /* 0x000fe2000f8e0200 */
[----:B------:R-:W-:Y:S01]  /*2f60*/  IADD3 R0, -R7, UR7, R6 ;  /* 0x0000000707007c10 */ /* 0x000fe2000fffe106 */
[----:B------:R-:W-:Y:S01]  /*2f70*/  IMAD.WIDE.U32 R4, R73, UR8, R10 ;  /* 0x0000000849047c25 */ /* 0x000fe2000f8e000a */
[----:B------:R-:W-:-:S03]  /*2f80*/  UIMAD UR39, UR4, -0x7, UR39 ;  /* 0xfffffff9042778a4 */ /* 0x000fc6000f8e0227 */
[----:B------:R-:W-:Y:S02]  /*2f90*/  IMAD.IADD R6, R8, 0x1, -R3 ;  /* 0x0000000108067824 */ /* 0x000fe400078e0a03 */
[----:B------:R-:W-:Y:S02]  /*2fa0*/  IMAD.IADD R9, R5, 0x1, R9 ;  /* 0x0000000105097824 */ /* 0x000fe400078e0209 */
[----:B------:R-:W-:Y:S02]  /*2fb0*/  IMAD.MOV.U32 R3, RZ, RZ, -0x1 ;  /* 0xffffffffff037424 */ /* 0x000fe400078e00ff */
[----:B------:R-:W-:Y:S01]  /*2fc0*/  IMAD.MOV.U32 R8, RZ, RZ, R4 ;  /* 0x000000ffff087224 */ /* 0x000fe200078e0004 */
[----:B------:R-:W-:Y:S06]  /*2fd0*/  @P0 BRA `(.L_x_34) ;  /* 0x0000003000b80947 */ /* 0x000fec0003800000 */
[----:B------:R-:W0:Y:S01]  /*2fe0*/  LDC.64 R4, c[0x0][0x5c8] ;  /* 0x00017200ff047b82 */ /* 0x000e220000000a00 */
[----:B-----5:R-:W-:Y:S01]  /*2ff0*/  FSETP.NEU.AND P2, PT, R74, RZ, PT ;  /* 0x000000ff4a00720b */ /* 0x020fe20003f4d000 */
[----:B------:R-:W-:Y:S01]  /*3000*/  BSSY B0, `(.L_x_34) ;  /* 0x000032b000007945 */ /* 0x000fe20003800000 */
[----:B------:R-:W-:-:S04]  /*3010*/  ISETP.GT.AND P0, PT, R6, RZ, PT ;  /* 0x000000ff0600720c */ /* 0x000fc80003f04270 */
[----:B------:R-:W-:Y:S01]  /*3020*/  ISETP.GT.AND P1, PT, R0, RZ, P0 ;  /* 0x000000ff0000720c */ /* 0x000fe20000724270 */
[-C--:B0-----:R-:W-:Y:S02]  /*3030*/  IMAD R7, R77, R4.reuse, RZ ;  /* 0x000000044d077224 */ /* 0x081fe400078e02ff */
[----:B------:R-:W-:-:S04]  /*3040*/  IMAD.WIDE.U32 R82, R76, R4, R8 ;  /* 0x000000044c527225 */ /* 0x000fc800078e0008 */
[----:B------:R-:W-:-:S04]  /*3050*/  IMAD R7, R76, R5, R7 ;  /* 0x000000054c077224 */ /* 0x000fc800078e0207 */
[----:B------:R-:W-:Y:S01]  /*3060*/  IMAD.IADD R89, R83, 0x1, R7 ;  /* 0x0000000153597824 */ /* 0x000fe200078e0207 */
[----:B------:R-:W-:Y:S06]  /*3070*/  @!P2 BRA `(.L_x_35) ;  /* 0x000000240004a947 */ /* 0x000fec0003800000 */
[----:B------:R-:W0:Y:S01]  /*3080*/  LDC.64 R20, c[0x0][0x5b8] ;  /* 0x00016e00ff147b82 */ /* 0x000e220000000a00 */
[----:B------:R-:W-:-:S07]  /*3090*/  ULDC.64 UR4, c[0x0][0x5c0] ;  /* 0x0001700000047ab9 */ /* 0x000fce0000000a00 */
[----:B------:R-:W1:Y:S08]  /*30a0*/  LDC.64 R80, c[0x0][0x5b0] ;  /* 0x00016c00ff507b82 */ /* 0x000e700000000a00 */
[----:B------:R-:W2:Y:S01]  /*30b0*/  LDC.64 R14, c[0x0][0x5a8] ;  /* 0x00016a00ff0e7b82 */ /* 0x000ea20000000a00 */
[-C--:B0-----:R-:W-:Y:S02]  /*30c0*/  IMAD R8, R13, R20.reuse, RZ ;  /* 0x000000140d087224 */ /* 0x081fe400078e02ff */
[----:B------:R-:W-:-:S04]  /*30d0*/  IMAD.WIDE.U32 R86, R73, R20, R10 ;  /* 0x0000001449567225 */ /* 0x000fc800078e000a */
[----:B------:R-:W-:Y:S02]  /*30e0*/  IMAD R93, R73, R21, R8 ;  /* 0x00000015495d7224 */ /* 0x000fe400078e0208 */
[-C--:B-1----:R-:W-:Y:S02]  /*30f0*/  IMAD R7, R77, R80.reuse, RZ ;  /* 0x000000504d077224 */ /* 0x082fe400078e02ff */
[----:B------:R-:W-:Y:S02]  /*3100*/  IMAD.IADD R85, R87, 0x1, R93 ;  /* 0x0000000157557824 */ /* 0x000fe400078e025d */
[----:B------:R-:W-:Y:S02]  /*3110*/  IMAD.MOV.U32 R84, RZ, RZ, R86 ;  /* 0x000000ffff547224 */ /* 0x000fe400078e0056 */
[C---:B------:R-:W-:Y:S02]  /*3120*/  IMAD R95, R76.reuse, R81, R7 ;  /* 0x000000514c5f7224 */ /* 0x040fe400078e0207 */
[----:B------:R-:W-:-:S04]  /*3130*/  IMAD.WIDE.U32 R8, R76, R80, R84 ;  /* 0x000000504c087225 */ /* 0x000fc800078e0054 */
[----:B------:R-:W-:Y:S01]  /*3140*/  IMAD.IADD R7, R9, 0x1, R95 ;  /* 0x0000000109077824 */ /* 0x000fe200078e025f */
[----:B--2---:R-:W-:-:S04]  /*3150*/  LEA R12, P2, R8, R14, 0x1 ;  /* 0x0000000e080c7211 */ /* 0x004fc800078408ff */
[----:B------:R-:W-:-:S05]  /*3160*/  LEA.HI.X R13, R8, R15, R7, 0x1, P2 ;  /* 0x0000000f080d7211 */ /* 0x000fca00010f0c07 */
[----:B------:R0:W2:Y:S01]  /*3170*/  @P1 LDG.E.LTC128B.U16 R7, desc[UR36][R12.64] ;  /* 0x000000240c071981 */ /* 0x0000a2000c1e1520 */
[----:B------:R-:W-:Y:S01]  /*3180*/  LEA R8, P2, R82, UR4, 0x1 ;  /* 0x0000000452087c11 */ /* 0x000fe2000f8408ff */
[----:B------:R-:W-:Y:S01]  /*3190*/  IMAD.WIDE.U32 R78, R76, R80, R10 ;  /* 0x000000504c4e7225 */ /* 0x000fe200078e000a */
[----:B------:R-:W-:Y:S01]  /*31a0*/  ISETP.GT.AND P3, PT, R6, 0x1, PT ;  /* 0x000000010600780c */ /* 0x000fe20003f64270 */
[----:B------:R-:W-:Y:S01]  /*31b0*/  BSSY B1, `(.L_x_36) ;  /* 0x0000011000017945 */ /* 0x000fe20003800000 */
[----:B------:R-:W-:Y:S01]  /*31c0*/  SHF.L.U64.HI R83, R80, 0x3, R81 ;  /* 0x0000000350537819 */ /* 0x000fe20000010251 */
[----:B------:R-:W-:Y:S02]  /*31d0*/  IMAD.IADD R79, R95, 0x1, R79 ;  /* 0x000000015f4f7824 */ /* 0x000fe400078e024f */
[----:B------:R-:W-:-:S04]  /*31e0*/  IMAD.WIDE.U32 R78, R73, R20, R78 ;  /* 0x00000014494e7225 */ /* 0x000fc800078e004e */
[----:B0-----:R-:W-:Y:S01]  /*31f0*/  IMAD.IADD R13, R93, 0x1, R79 ;  /* 0x000000015d0d7824 */ /* 0x001fe200078e024f */
[----:B------:R-:W-:-:S04]  /*3200*/  LEA R12, P4, R78, R14, 0x1 ;  /* 0x0000000e4e0c7211 */ /* 0x000fc800078808ff */
[----:B------:R-:W-:Y:S01]  /*3210*/  LEA.HI.X R13, R78, R15, R13, 0x1, P4 ;  /* 0x0000000f4e0d7211 */ /* 0x000fe200020f0c0d */
[----:B--2---:R-:W-:-:S04]  /*3220*/  IMAD.U32 R9, R7, 0x10000, RZ ;  /* 0x0001000007097824 */ /* 0x004fc800078e00ff */
[----:B------:R-:W-:-:S04]  /*3230*/  FMUL R9, R9, R74 ;  /* 0x0000004a09097220 */ /* 0x000fc80000400000 */
[----:B------:R-:W-:Y:S01]  /*3240*/  FFMA R64, R64, R72, R9 ;  /* 0x0000004840407223 */ /* 0x000fe20000000009 */
[----:B------:R-:W-:Y:S01]  /*3250*/  LEA.HI.X R9, R82, UR5, R89, 0x1, P2 ;  /* 0x0000000552097c11 */ /* 0x000fe200090f0c59 */
[----:B------:R-:W-:Y:S01]  /*3260*/  IMAD.SHL.U32 R82, R80, 0x8, RZ ;  /* 0x0000000850527824 */ /* 0x000fe200078e00ff */
[----:B------:R-:W-:Y:S02]  /*3270*/  ISETP.GT.AND P2, PT, R0, RZ, P3 ;  /* 0x000000ff0000720c */ /* 0x000fe40001f44270 */
[----:B------:R-:W-:-:S05]  /*3280*/  F2FP.BF16.F32.PACK_AB R64, RZ, R64 ;  /* 0x00000040ff40723e */ /* 0x000fca00000010ff */
[----:B------:R0:W-:Y:S06]  /*3290*/  @P1 STG.E.U16 desc[UR36][R8.64], R64 ;  /* 0x0000004008001986 */ /* 0x0001ec000c101524 */
[----:B------:R-:W-:Y:S05]  /*32a0*/  @!P2 BRA `(.L_x_37) ;  /* 0x000000000004a947 */ /* 0x000fea0003800000 */
[----:B------:R1:W5:Y:S02]  /*32b0*/  LDG.E.LTC128B.U16 R7, desc[UR36][R12.64+0x2] ;  /* 0x000002240c077981 */ /* 0x000364000c1e1520 */
.L_x_37:
[----:B------:R-:W-:Y:S05]  /*32c0*/  BSYNC B1 ;  /* 0x0000000000017941 */ /* 0x000fea0003800000 */
.L_x_36:
[C---:B-----5:R-:W-:Y:S01]  /*32d0*/  IMAD.U32 R21, R7.reuse, 0x10000, RZ ;  /* 0x0001000007157824 */ /* 0x060fe200078e00ff */
[----:B------:R-:W-:Y:S01]  /*32e0*/  ISETP.GT.AND P1, PT, R0, 0x8, P0 ;  /* 0x000000080000780c */ /* 0x000fe20000724270 */
[----:B------:R-:W-:Y:S01]  /*32f0*/  IMAD.WIDE.U32 R90, R76, R80, R82 ;  /* 0x000000504c5a7225 */ /* 0x000fe200078e0052 */
[----:B------:R-:W-:-:S03]  /*3300*/  PRMT R92, R7, 0x7610, R92 ;  /* 0x00007610075c7816 */ /* 0x000fc6000000005c */
[----:B0-----:R-:W-:Y:S01]  /*3310*/  FMUL R64, R21, R74 ;  /* 0x0000004a15407220 */ /* 0x001fe20000400000 */
[----:B------:R-:W-:Y:S01]  /*3320*/  IMAD.IADD R97, R95, 0x1, R91 ;  /* 0x000000015f617824 */ /* 0x000fe200078e025b */
[----:B------:R-:W-:Y:S02]  /*3330*/  IADD3 R21, P4, R86, R90, RZ ;  /* 0x0000005a56157210 */ /* 0x000fe40007f9e0ff */
[----:B------:R-:W-:-:S03]  /*3340*/  FFMA R65, R65, R72, R64 ;  /* 0x0000004841417223 */ /* 0x000fc60000000040 */
[----:B------:R-:W-:Y:S01]  /*3350*/  IMAD.X R78, R97, 0x1, R85, P4 ;  /* 0x00000001614e7824 */ /* 0x000fe200020e0655 */
[C---:B------:R-:W-:Y:S02]  /*3360*/  LEA R64, P4, R21.reuse, R14, 0x1 ;  /* 0x0000000e15407211 */ /* 0x040fe400078808ff */
[----:B------:R-:W-:Y:S02]  /*3370*/  F2FP.BF16.F32.PACK_AB R79, RZ, R65 ;  /* 0x00000041ff4f723e */ /* 0x000fe400000010ff */
[----:B------:R-:W-:-:S03]  /*3380*/  LEA.HI.X R65, R21, R15, R78, 0x1, P4 ;  /* 0x0000000f15417211 */ /* 0x000fc600020f0c4e */
[----:B------:R0:W-:Y:S04]  /*3390*/  @P2 STG.E.U16 desc[UR36][R8.64+0x2], R79 ;  /* 0x0000024f08002986 */ /* 0x0001e8000c101524 */
[----:B------:R2:W3:Y:S01]  /*33a0*/  @P1 LDG.E.LTC128B.U16 R92, desc[UR36][R64.64] ;  /* 0x00000024405c1981 */ /* 0x0004e2000c1e1520 */
[----:B------:R-:W-:Y:S01]  /*33b0*/  IMAD.SHL.U32 R7, R4, 0x10, RZ ;  /* 0x0000001004077824 */ /* 0x000fe200078e00ff */
[----:B------:R-:W-:Y:S01]  /*33c0*/  IADD3 R88, P2, R10, R90, RZ ;  /* 0x0000005a0a587210 */ /* 0x000fe20007f5e0ff */
[----:B------:R-:W-:Y:S03]  /*33d0*/  BSSY B1, `(.L_x_38) ;  /* 0x0000011000017945 */ /* 0x000fe60003800000 */
[----:B------:R-:W-:Y:S01]  /*33e0*/  IADD3 R78, P4, R7, R8, RZ ;  /* 0x00000008074e7210 */ /* 0x000fe20007f9e0ff */
[----:B------:R-:W-:Y:S01]  /*33f0*/  IMAD.X R89, R11, 0x1, R97, P2 ;  /* 0x000000010b597824 */ /* 0x000fe200010e0661 */
[----:B------:R-:W-:Y:S01]  /*3400*/  ISETP.GT.AND P2, PT, R0, 0x8, P3 ;  /* 0x000000080000780c */ /* 0x000fe20001f44270 */
[----:B------:R-:W-:-:S04]  /*3410*/  IMAD.WIDE.U32 R88, R73, R20, R88 ;  /* 0x0000001449587225 */ /* 0x000fc800078e0058 */
[----:B------:R-:W-:Y:S01]  /*3420*/  IMAD.IADD R89, R93, 0x1, R89 ;  /* 0x000000015d597824 */ /* 0x000fe200078e0259 */
[----:B--2---:R-:W-:-:S04]  /*3430*/  LEA R64, P5, R88, R14, 0x1 ;  /* 0x0000000e58407211 */ /* 0x004fc800078a08ff */
[----:B------:R-:W-:Y:S01]  /*3440*/  LEA.HI.X R65, R88, R15, R89, 0x1, P5 ;  /* 0x0000000f58417211 */ /* 0x000fe200028f0c59 */
[----:B---3--:R-:W-:-:S04]  /*3450*/  IMAD.U32 R21, R92, 0x10000, RZ ;  /* 0x000100005c157824 */ /* 0x008fc800078e00ff */
[----:B------:R-:W-:-:S04]  /*3460*/  FMUL R21, R21, R74 ;  /* 0x0000004a15157220 */ /* 0x000fc80000400000 */
[----:B------:R-:W-:Y:S01]  /*3470*/  FFMA R66, R66, R72, R21 ;  /* 0x0000004842427223 */ /* 0x000fe20000000015 */
[----:B------:R-:W-:-:S04]  /*3480*/  SHF.L.U64.HI R21, R4, 0x4, R5 ;  /* 0x0000000404157819 */ /* 0x000fc80000010205 */
[----:B------:R-:W-:Y:S01]  /*3490*/  F2FP.BF16.F32.PACK_AB R66, RZ, R66 ;  /* 0x00000042ff42723e */ /* 0x000fe200000010ff */
[----:B0-----:R-:W-:-:S05]  /*34a0*/  IMAD.X R79, R21, 0x1, R9, P4 ;  /* 0x00000001154f7824 */ /* 0x001fca00020e0609 */
[----:B------:R0:W-:Y:S01]  /*34b0*/  @P1 STG.E.U16 desc[UR36][R78.64], R66 ;  /* 0x000000424e001986 */ /* 0x0001e2000c101524 */
[----:B------:R-:W-:Y:S05]  /*34c0*/  @!P2 BRA `(.L_x_39) ;  /* 0x000000000004a947 */ /* 0x000fea0003800000 */
[----:B------:R2:W5:Y:S02]  /*34d0*/  LDG.E.LTC128B.U16 R92, desc[UR36][R64.64+0x2] ;  /* 0x00000224405c7981 */ /* 0x000564000c1e1520 */
.L_x_39:
[----:B------:R-:W-:Y:S05]  /*34e0*/  BSYNC B1 ;  /* 0x0000000000017941 */ /* 0x000fea0003800000 */
.L_x_38:
[----:B-----5:R-:W-:Y:S01]  /*34f0*/  IMAD.U32 R89, R92, 0x10000, RZ ;  /* 0x000100005c597824 */ /* 0x020fe200078e00ff */
[----:B------:R-:W-:Y:S01]  /*3500*/  ISETP.GT.AND P1, PT, R6, 0x8, PT ;  /* 0x000000080600780c */ /* 0x000fe20003f24270 */
[----:B------:R-:W-:Y:S01]  /*3510*/  BSSY B1, `(.L_x_40) ;  /* 0x000000c000017945 */ /* 0x000fe20003800000 */
[----:B------:R-:W-:Y:S02]  /*3520*/  IMAD R91, R81, 0x78, RZ ;  /* 0x00000078515b7824 */ /* 0x000fe400078e02ff */
[----:B0-----:R-:W-:Y:S01]  /*3530*/  FMUL R66, R89, R74 ;  /* 0x0000004a59427220 */ /* 0x001fe20000400000 */
[----:B------:R-:W-:-:S03]  /*3540*/  ISETP.GT.AND P4, PT, R0, RZ, P1 ;  /* 0x000000ff0000720c */ /* 0x000fc60000f84270 */
[----:B------:R-:W-:Y:S01]  /*3550*/  FFMA R66, R67, R72, R66 ;  /* 0x0000004843427223 */ /* 0x000fe20000000042 */
[----:B------:R-:W-:-:S04]  /*3560*/  IMAD.MOV.U32 R67, RZ, RZ, R97 ;  /* 0x000000ffff437224 */ /* 0x000fc800078e0061 */
[----:B------:R-:W-:-:S04]  /*3570*/  F2FP.BF16.F32.PACK_AB R66, RZ, R66 ;  /* 0x00000042ff42723e */ /* 0x000fc800000010ff */
[----:B------:R-:W-:Y:S01]  /*3580*/  PRMT R88, R66, 0x7610, R88 ;  /* 0x0000761042587816 */ /* 0x000fe20000000058 */
[----:B------:R-:W-:-:S04]  /*3590*/  IMAD.MOV.U32 R66, RZ, RZ, R90 ;  /* 0x000000ffff427224 */ /* 0x000fc800078e005a */
[----:B------:R0:W-:Y:S01]  /*35a0*/  @P2 STG.E.U16 desc[UR36][R78.64+0x2], R88 ;  /* 0x000002584e002986 */ /* 0x0001e2000c101524 */
[----:B------:R-:W-:Y:S05]  /*35b0*/  @!P4 BRA `(.L_x_41) ;  /* 0x000000000004c947 */ /* 0x000fea0003800000 */
[----:B------:R3:W5:Y:S02]  /*35c0*/  LDG.E.LTC128B.U16 R92, desc[UR36][R12.64+0x10] ;  /* 0x000010240c5c7981 */ /* 0x000764000c1e1520 */
.L_x_41:
[----:B------:R-:W-:Y:S05]  /*35d0*/  BSYNC B1 ;  /* 0x0000000000017941 */ /* 0x000fea0003800000 */
.L_x_40:
[----:B-----5:R-:W-:Y:S01]  /*35e0*/  IMAD.U32 R81, R92, 0x10000, RZ ;  /* 0x000100005c517824 */ /* 0x020fe200078e00ff */
[----:B------:R-:W-:Y:S01]  /*35f0*/  BSSY B1, `(.L_x_42) ;  /* 0x000000d000017945 */ /* 0x000fe20003800000 */
[----:B------:R-:W-:-:S04]  /*3600*/  IMAD.WIDE.U32 R66, R80, 0x78, R66 ;  /* 0x0000007850427825 */ /* 0x000fc800078e0042 */
[----:B------:R-:W-:Y:S01]  /*3610*/  FMUL R81, R81, R74 ;  /* 0x0000004a51517220 */ /* 0x000fe20000400000 */
[----:B------:R-:W-:Y:S01]  /*3620*/  IMAD.IADD R97, R67, 0x1, R91 ;  /* 0x0000000143617824 */ /* 0x000fe200078e025b */
[----:B0-----:R-:W-:Y:S02]  /*3630*/  IADD3 R88, P2, P5, R86, R66, R82 ;  /* 0x0000004256587210 */ /* 0x001fe40007d5e052 */
[----:B------:R-:W-:Y:S02]  /*3640*/  FFMA R81, R68, R72, R81 ;  /* 0x0000004844517223 */ /* 0x000fe40000000051 */
[----:B------:R-:W-:-:S03]  /*3650*/  IADD3.X R89, R85, R97, R83, P2, P5 ;  /* 0x0000006155597210 */ /* 0x000fc600017ea453 */
[----:B------:R-:W-:Y:S02]  /*3660*/  F2FP.BF16.F32.PACK_AB R81, RZ, R81 ;  /* 0x00000051ff51723e */ /* 0x000fe400000010ff */
[----:B------:R-:W-:-:S03]  /*3670*/  ISETP.GT.AND P2, PT, R6, 0x9, PT ;  /* 0x000000090600780c */ /* 0x000fc60003f44270 */
[----:B------:R0:W-:Y:S01]  /*3680*/  @P4 STG.E.U16 desc[UR36][R8.64+0x10], R81 ;  /* 0x0000105108004986 */ /* 0x0001e2000c101524 */
[----:B------:R-:W-:-:S13]  /*3690*/  ISETP.GT.AND P5, PT, R0, RZ, P2 ;  /* 0x000000ff0000720c */ /* 0x000fda00017a4270 */
[----:B0-----:R-:W-:Y:S05]  /*36a0*/  @!P5 BRA `(.L_x_43) ;  /* 0x000000000004d947 */ /* 0x001fea0003800000 */
[----:B------:R0:W5:Y:S02]  /*36b0*/  LDG.E.LTC128B.U16 R92, desc[UR36][R12.64+0x12] ;  /* 0x000012240c5c7981 */ /* 0x000164000c1e1520 */
.L_x_43:
[----:B------:R-:W-:Y:S05]  /*36c0*/  BSYNC B1 ;  /* 0x0000000000017941 */ /* 0x000fea0003800000 */
.L_x_42:
[----:B-----5:R-:W-:Y:S01]  /*36d0*/  IMAD.U32 R81, R92, 0x10000, RZ ;  /* 0x000100005c517824 */ /* 0x020fe200078e00ff */
[----:B------:R-:W-:Y:S01]  /*36e0*/  ISETP.GT.AND P4, PT, R0, 0x8, P1 ;  /* 0x000000080000780c */ /* 0x000fe20000f84270 */
[----:B------:R-:W-:Y:S02]  /*36f0*/  BSSY B1, `(.L_x_44) ;  /* 0x0000007000017945 */ /* 0x000fe40003800000 */
[----:B------:R-:W-:-:S04]  /*3700*/  FMUL R68, R81, R74 ;  /* 0x0000004a51447220 */ /* 0x000fc80000400000 */
[----:B------:R-:W-:-:S05]  /*3710*/  FFMA R68, R69, R72, R68 ;  /* 0x0000004845447223 */ /* 0x000fca0000000044 */
[----:B------:R-:W-:-:S05]  /*3720*/  F2FP.BF16.F32.PACK_AB R68, RZ, R68 ;  /* 0x00000044ff44723e */ /* 0x000fca00000010ff */
[----:B------:R4:W-:Y:S01]  /*3730*/  @P5 STG.E.U16 desc[UR36][R8.64+0x12], R68 ;  /* 0x0000124408005986 */ /* 0x0009e2000c101524 */
[----:B------:R-:W-:Y:S05]  /*3740*/  @!P4 BRA `(.L_x_45) ;  /* 0x000000000004c947 */ /* 0x000fea0003800000 */
[----:B------:R0:W5:Y:S02]  /*3750*/  LDG.E.LTC128B.U16 R92, desc[UR36][R64.64+0x10] ;  /* 0x00001024405c7981 */ /* 0x000164000c1e1520 */
.L_x_45:
[----:B------:R-:W-:Y:S05]  /*3760*/  BSYNC B1 ;  /* 0x0000000000017941 */ /* 0x000fea0003800000 */
.L_x_44:
        /* <DEDUP_REMOVED lines=9> */
.L_x_47:
[----:B------:R-:W-:Y:S05]  /*3800*/  BSYNC B1 ;  /* 0x0000000000017941 */ /* 0x000fea0003800000 */
.L_x_46:
[----:B-----5:R-:W-:-:S04]  /*3810*/  IMAD.U32 R67, R92, 0x10000, RZ ;  /* 0x000100005c437824 */ /* 0x020fc800078e00ff */
[----:B----4-:R-:W-:Y:S01]  /*3820*/  FMUL R68, R67, R74 ;  /* 0x0000004a43447220 */ /* 0x010fe20000400000 */
[----:B------:R-:W-:-:S03]  /*3830*/  IADD3 R67, P4, R86, R66, RZ ;  /* 0x0000004256437210 */ /* 0x000fc60007f9e0ff */
[----:B------:R-:W-:Y:S02]  /*3840*/  FFMA R68, R71, R72, R68 ;  /* 0x0000004847447223 */ /* 0x000fe40000000044 */
[----:B------:R-:W-:Y:S01]  /*3850*/  IMAD.X R84, R97, 0x1, R85, P4 ;  /* 0x0000000161547824 */ /* 0x000fe200020e0655 */
[C---:B------:R-:W-:Y:S02]  /*3860*/  LEA R66, P4, R67.reuse, R14, 0x1 ;  /* 0x0000000e43427211 */ /* 0x040fe400078808ff */
[----:B------:R-:W-:Y:S02]  /*3870*/  F2FP.BF16.F32.PACK_AB R68, RZ, R68 ;  /* 0x00000044ff44723e */ /* 0x000fe400000010ff */
[----:B------:R-:W-:Y:S02]  /*3880*/  LEA.HI.X R67, R67, R15, R84, 0x1, P4 ;  /* 0x0000000f43437211 */ /* 0x000fe400020f0c54 */
[----:B0-----:R-:W-:-:S05]  /*3890*/  PRMT R69, R68, 0x7610, R69 ;  /* 0x0000761044457816 */ /* 0x001fca0000000045 */
[----:B------:R0:W-:Y:S01]  /*38a0*/  @P5 STG.E.U16 desc[UR36][R78.64+0x12], R69 ;  /* 0x000012454e005986 */ /* 0x0001e2000c101524 */
[----:B------:R-:W-:-:S13]  /*38b0*/  ISETP.GT.AND P5, PT, R0, 0x80, P0 ;  /* 0x000000800000780c */ /* 0x000fda00007a4270 */
[----:B------:R4:W2:Y:S01]  /*38c0*/  @P5 LDG.E.LTC128B.U16 R92, desc[UR36][R66.64] ;  /* 0x00000024425c5981 */ /* 0x0008a2000c1e1520 */
[----:B------:R-:W-:Y:S01]  /*38d0*/  IMAD.WIDE.U32 R70, R80, 0x78, R82 ;  /* 0x0000007850467825 */ /* 0x000fe200078e0052 */
[----:B------:R-:W-:Y:S03]  /*38e0*/  BSSY B1, `(.L_x_48) ;  /* 0x0000016000017945 */ /* 0x000fe60003800000 */
[----:B------:R-:W-:Y:S02]  /*38f0*/  IMAD.IADD R85, R91, 0x1, R71 ;  /* 0x000000015b557824 */ /* 0x000fe400078e0247 */
[----:B------:R-:W-:Y:S02]  /*3900*/  IMAD.MOV.U32 R84, RZ, RZ, R70 ;  /* 0x000000ffff547224 */ /* 0x000fe400078e0046 */
[----:B------:R-:W-:Y:S02]  /*3910*/  IMAD R91, R5, 0xf0, RZ ;  /* 0x000000f0055b7824 */ /* 0x000fe400078e02ff */
[----:B0-----:R-:W-:-:S04]  /*3920*/  IMAD.WIDE.U32 R68, R76, R80, R84 ;  /* 0x000000504c447225 */ /* 0x001fc800078e0054 */
[----:B------:R-:W-:Y:S01]  /*3930*/  IMAD.WIDE.U32 R86, R4, 0xf0, R78 ;  /* 0x000000f004567825 */ /* 0x000fe200078e004e */
[----:B------:R-:W-:-:S04]  /*3940*/  IADD3 R68, P4, R10, R68, RZ ;  /* 0x000000440a447210 */ /* 0x000fc80007f9e0ff */
[----:B------:R-:W-:-:S03]  /*3950*/  IADD3.X R69, R11, R95, R69, P4, !PT ;  /* 0x0000005f0b457210 */ /* 0x000fc600027fe445 */
[----:B------:R-:W-:-:S04]  /*3960*/  IMAD.WIDE.U32 R68, R73, R20, R68 ;  /* 0x0000001449447225 */ /* 0x000fc800078e0044 */
[----:B------:R-:W-:Y:S01]  /*3970*/  IMAD.IADD R5, R93, 0x1, R69 ;  /* 0x000000015d057824 */ /* 0x000fe200078e0245 */
[----:B----4-:R-:W-:Y:S01]  /*3980*/  LEA R66, P4, R68, R14, 0x1 ;  /* 0x0000000e44427211 */ /* 0x010fe200078808ff */
[----:B------:R-:W-:-:S03]  /*3990*/  IMAD.IADD R69, R87, 0x1, R91 ;  /* 0x0000000157457824 */ /* 0x000fc600078e025b */
[----:B------:R-:W-:Y:S01]  /*39a0*/  LEA.HI.X R67, R68, R15, R5, 0x1, P4 ;  /* 0x0000000f44437211 */ /* 0x000fe200020f0c05 */
[----:B------:R-:W-:Y:S01]  /*39b0*/  @P5 IMAD.MOV.U32 R68, RZ, RZ, R86 ;  /* 0x000000ffff445224 */ /* 0x000fe200078e0056 */
[----:B------:R-:W-:Y:S01]  /*39c0*/  ISETP.GT.AND P4, PT, R0, 0x80, P3 ;  /* 0x000000800000780c */ /* 0x000fe20001f84270 */
[----:B--2---:R-:W-:-:S04]  /*39d0*/  IMAD.U32 R81, R92, 0x10000, RZ ;  /* 0x000100005c517824 */ /* 0x004fc800078e00ff */
[----:B------:R-:W-:-:S04]  /*39e0*/  FMUL R81, R81, R74 ;  /* 0x0000004a51517220 */ /* 0x000fc80000400000 */
[----:B------:R-:W-:-:S05]  /*39f0*/  FFMA R81, R56, R72, R81 ;  /* 0x0000004838517223 */ /* 0x000fca0000000051 */
[----:B------:R-:W-:-:S05]  /*3a00*/  F2FP.BF16.F32.PACK_AB R81, RZ, R81 ;  /* 0x00000051ff51723e */ /* 0x000fca00000010ff */
[----:B------:R0:W-:Y:S01]  /*3a10*/  @P5 STG.E.U16 desc[UR36][R68.64], R81 ;  /* 0x0000005144005986 */ /* 0x0001e2000c101524 */
[----:B------:R-:W-:Y:S05]  /*3a20*/  @!P4 BRA `(.L_x_49) ;  /* 0x000000000004c947 */ /* 0x000fea0003800000 */
[----:B------:R2:W5:Y:S02]  /*3a30*/  LDG.E.LTC128B.U16 R92, desc[UR36][R66.64+0x2] ;  /* 0x00000224425c7981 */ /* 0x000564000c1e1520 */
.L_x_49:
[----:B------:R-:W-:Y:S05]  /*3a40*/  BSYNC B1 ;  /* 0x0000000000017941 */ /* 0x000fea0003800000 */
.L_x_48:
[----:B-----5:R-:W-:Y:S01]  /*3a50*/  IMAD.U32 R5, R92, 0x10000, RZ ;  /* 0x000100005c057824 */ /* 0x020fe200078e00ff */
[----:B------:R-:W-:Y:S01]  /*3a60*/  IADD3 R70, P5, R82, R70, RZ ;  /* 0x0000004652467210 */ /* 0x000fe20007fbe0ff */
[----:B0-----:R-:W-:Y:S01]  /*3a70*/  @P4 IMAD.MOV.U32 R81, RZ, RZ, R69 ;  /* 0x000000ffff514224 */ /* 0x001fe200078e0045 */
[----:B------:R-:W-:Y:S01]  /*3a80*/  ISETP.GT.AND P0, PT, R0, 0x88, P0 ;  /* 0x000000880000780c */ /* 0x000fe20000704270 */
[----:B------:R-:W-:Y:S01]  /*3a90*/  FMUL R56, R5, R74 ;  /* 0x0000004a05387220 */ /* 0x000fe20000400000 */
[----:B------:R-:W-:Y:S01]  /*3aa0*/  BSSY B1, `(.L_x_50) ;  /* 0x000000d000017945 */ /* 0x000fe20003800000 */
[----:B------:R-:W-:Y:S02]  /*3ab0*/  IMAD.X R71, R85, 0x1, R83, P5 ;  /* 0x0000000155477824 */ /* 0x000fe400028e0653 */
[----:B------:R-:W-:Y:S01]  /*3ac0*/  FFMA R56, R57, R72, R56 ;  /* 0x0000004839387223 */ /* 0x000fe20000000038 */
[----:B------:R-:W-:-:S04]  /*3ad0*/  IMAD.WIDE.U32 R76, R76, R80, R70 ;  /* 0x000000504c4c7225 */ /* 0x000fc800078e0046 */
[----:B------:R-:W-:Y:S01]  /*3ae0*/  F2FP.BF16.F32.PACK_AB R56, RZ, R56 ;  /* 0x00000038ff38723e */ /* 0x000fe200000010ff */
[----:B------:R-:W-:Y:S01]  /*3af0*/  @P4 IMAD.MOV.U32 R80, RZ, RZ, R86 ;  /* 0x000000ffff504224 */ /* 0x000fe200078e0056 */
[----:B------:R-:W-:Y:S02]  /*3b00*/  IADD3 R70, P5, R10, R76, RZ ;  /* 0x0000004c0a467210 */ /* 0x000fe40007fbe0ff */
[----:B------:R-:W-:-:S05]  /*3b10*/  PRMT R5, R56, 0x7610, R5 ;  /* 0x0000761038057816 */ /* 0x000fca0000000005 */
[----:B------:R0:W-:Y:S01]  /*3b20*/  @P4 STG.E.U16 desc[UR36][R80.64+0x2], R5 ;  /* 0x0000020550004986 */ /* 0x0001e2000c101524 */
[----:B------:R-:W-:-:S04]  /*3b30*/  LEA R56, P4, R88, R14, 0x1 ;  /* 0x0000000e58387211 */ /* 0x000fc800078808ff */
[----:B------:R-:W-:Y:S01]  /*3b40*/  LEA.HI.X R57, R88, R15, R89, 0x1, P4 ;  /* 0x0000000f58397211 */ /* 0x000fe200020f0c59 */
[----:B------:R-:W-:Y:S08]  /*3b50*/  @!P0 BRA `(.L_x_51) ;  /* 0x0000000000048947 */ /* 0x000ff00003800000 */
[----:B------:R4:W5:Y:S02]  /*3b60*/  LDG.E.LTC128B.U16 R92, desc[UR36][R56.64] ;  /* 0x00000024385c7981 */ /* 0x000964000c1e1520 */
.L_x_51:
[----:B------:R-:W-:Y:S05]  /*3b70*/  BSYNC B1 ;  /* 0x0000000000017941 */ /* 0x000fea0003800000 */
.L_x_50:
[----:B0----5:R-:W-:Y:S01]  /*3b80*/  IMAD.U32 R5, R92, 0x10000, RZ ;  /* 0x000100005c057824 */ /* 0x021fe200078e00ff */
[----:B------:R-:W-:Y:S01]  /*3b90*/  IADD3 R10, P4, R7, R86, RZ ;  /* 0x00000056070a7210 */ /* 0x000fe20007f9e0ff */
[----:B------:R-:W-:Y:S01]  /*3ba0*/  BSSY B1, `(.L_x_52) ;  /* 0x000000e000017945 */ /* 0x000fe20003800000 */
[----:B------:R-:W-:Y:S01]  /*3bb0*/  IADD3.X R71, R11, R95, R77, P5, !PT ;  /* 0x0000005f0b477210 */ /* 0x000fe20002ffe44d */
[----:B------:R-:W-:Y:S01]  /*3bc0*/  FMUL R5, R5, R74 ;  /* 0x0000004a05057220 */ /* 0x000fe20000400000 */
[----:B------:R-:W-:Y:S01]  /*3bd0*/  ISETP.GT.AND P3, PT, R0, 0x88, P3 ;  /* 0x000000880000780c */ /* 0x000fe20001f64270 */
[----:B------:R-:W-:Y:S02]  /*3be0*/  IMAD.X R11, R69, 0x1, R21, P4 ;  /* 0x00000001450b7824 */ /* 0x000fe400020e0615 */
[----:B------:R-:W-:Y:S01]  /*3bf0*/  FFMA R5, R58, R72, R5 ;  /* 0x000000483a057223 */ /* 0x000fe20000000005 */
[----:B----4-:R-:W-:-:S04]  /*3c00*/  IMAD.WIDE.U32 R56, R73, R20, R70 ;  /* 0x0000001449387225 */ /* 0x010fc800078e0046 */
[----:B------:R-:W-:Y:S01]  /*3c10*/  F2FP.BF16.F32.PACK_AB R5, RZ, R5 ;  /* 0x00000005ff05723e */ /* 0x000fe200000010ff */
[----:B------:R-:W-:Y:S01]  /*3c20*/  IMAD.IADD R20, R93, 0x1, R57 ;  /* 0x000000015d147824 */ /* 0x000fe200078e0239 */
[----:B------:R-:W-:-:S03]  /*3c30*/  LEA R14, P5, R56, R14, 0x1 ;  /* 0x0000000e380e7211 */ /* 0x000fc600078a08ff */
[----:B------:R0:W-:Y:S01]  /*3c40*/  @P0 STG.E.U16 desc[UR36][R10.64], R5 ;  /* 0x000000050a000986 */ /* 0x0001e2000c101524 */
[----:B------:R-:W-:Y:S01]  /*3c50*/  LEA.HI.X R15, R56, R15, R20, 0x1, P5 ;  /* 0x0000000f380f7211 */ /* 0x000fe200028f0c14 */
[----:B------:R-:W-:Y:S08]  /*3c60*/  @!P3 BRA `(.L_x_53) ;  /* 0x000000000004b947 */ /* 0x000ff00003800000 */
[----:B------:R4:W5:Y:S02]  /*3c70*/  LDG.E.LTC128B.U16 R92, desc[UR36][R14.64+0x2] ;  /* 0x000002240e5c7981 */ /* 0x000964000c1e1520 */
.L_x_53:
[----:B------:R-:W-:Y:S05]  /*3c80*/  BSYNC B1 ;  /* 0x0000000000017941 */ /* 0x000fea0003800000 */
.L_x_52:
[----:B0----5:R-:W-:Y:S01]  /*3c90*/  IMAD.U32 R5, R92, 0x10000, RZ ;  /* 0x000100005c057824 */ /* 0x021fe200078e00ff */
        /* <DEDUP_REMOVED lines=8> */
.L_x_55:
[----:B------:R-:W-:Y:S05]  /*3d20*/  BSYNC B1 ;  /* 0x0000000000017941 */ /* 0x000fea0003800000 */
.L_x_54:
[----:B-----5:R-:W-:Y:S01]  /*3d30*/  IMAD.U32 R5, R92, 0x10000, RZ ;  /* 0x000100005c057824 */ /* 0x020fe200078e00ff */
[----:B------:R-:W-:Y:S01]  /*3d40*/  ISETP.GT.AND P3, PT, R0, 0x80, P2 ;  /* 0x000000800000780c */ /* 0x000fe20001764270 */
[----:B------:R-:W-:Y:S01]  /*3d50*/  @P0 IMAD.MOV.U32 R56, RZ, RZ, R86 ;  /* 0x000000ffff380224 */ /* 0x000fe200078e0056 */
[----:B------:R-:W-:Y:S01]  /*3d60*/  BSSY B1, `(.L_x_56) ;  /* 0x0000008000017945 */ /* 0x000fe20003800000 */
[----:B------:R-:W-:Y:S01]  /*3d70*/  FMUL R5, R5, R74 ;  /* 0x0000004a05057220 */ /* 0x000fe20000400000 */
[----:B------:R-:W-:-:S03]  /*3d80*/  @P0 IMAD.MOV.U32 R57, RZ, RZ, R69 ;  /* 0x000000ffff390224 */ /* 0x000fc600078e0045 */
[----:B------:R-:W-:-:S05]  /*3d90*/  FFMA R5, R60, R72, R5 ;  /* 0x000000483c057223 */ /* 0x000fca0000000005 */
[----:B------:R-:W-:-:S05]  /*3da0*/  F2FP.BF16.F32.PACK_AB R5, RZ, R5 ;  /* 0x00000005ff05723e */ /* 0x000fca00000010ff */
[----:B------:R0:W-:Y:S01]  /*3db0*/  @P0 STG.E.U16 desc[UR36][R56.64+0x10], R5 ;  /* 0x0000100538000986 */ /* 0x0001e2000c101524 */
[----:B------:R-:W-:Y:S05]  /*3dc0*/  @!P3 BRA `(.L_x_57) ;  /* 0x000000000004b947 */ /* 0x000fea0003800000 */
[----:B------:R0:W5:Y:S02]  /*3dd0*/  LDG.E.LTC128B.U16 R92, desc[UR36][R66.64+0x12] ;  /* 0x00001224425c7981 */ /* 0x000164000c1e1520 */
.L_x_57:
[----:B------:R-:W-:Y:S05]  /*3de0*/  BSYNC B1 ;  /* 0x0000000000017941 */ /* 0x000fea0003800000 */
.L_x_56:
[----:B0----5:R-:W-:Y:S01]  /*3df0*/  IMAD.U32 R5, R92, 0x10000, RZ ;  /* 0x000100005c057824 */ /* 0x021fe200078e00ff */
[----:B------:R-:W-:Y:S01]  /*3e00*/  ISETP.GT.AND P1, PT, R0, 0x88, P1 ;  /* 0x000000880000780c */ /* 0x000fe20000f24270 */
[----:B------:R-:W-:Y:S01]  /*3e10*/  @P3 IMAD.MOV.U32 R68, RZ, RZ, R86 ;  /* 0x000000ffff443224 */ /* 0x000fe200078e0056 */
[----:B------:R-:W-:Y:S01]  /*3e20*/  BSSY B1, `(.L_x_58) ;  /* 0x0000007000017945 */ /* 0x000fe20003800000 */
[----:B------:R-:W-:-:S04]  /*3e30*/  FMUL R20, R5, R74 ;  /* 0x0000004a05147220 */ /* 0x000fc80000400000 */
[----:B------:R-:W-:-:S05]  /*3e40*/  FFMA R20, R61, R72, R20 ;  /* 0x000000483d147223 */ /* 0x000fca0000000014 */
[----:B------:R-:W-:-:S05]  /*3e50*/  F2FP.BF16.F32.PACK_AB R20, RZ, R20 ;  /* 0x00000014ff14723e */ /* 0x000fca00000010ff */
[----:B------:R0:W-:Y:S01]  /*3e60*/  @P3 STG.E.U16 desc[UR36][R68.64+0x12], R20 ;  /* 0x0000121444003986 */ /* 0x0001e2000c101524 */
[----:B------:R-:W-:Y:S05]  /*3e70*/  @!P1 BRA `(.L_x_59) ;  /* 0x0000000000049947 */ /* 0x000fea0003800000 */
[----:B------:R0:W5:Y:S02]  /*3e80*/  LDG.E.LTC128B.U16 R92, desc[UR36][R14.64+0x10] ;  /* 0x000010240e5c7981 */ /* 0x000164000c1e1520 */
.L_x_59:
[----:B------:R-:W-:Y:S05]  /*3e90*/  BSYNC B1 ;  /* 0x0000000000017941 */ /* 0x000fea0003800000 */
.L_x_58:
        /* <DEDUP_REMOVED lines=9> */
.L_x_61:
[----:B------:R-:W-:Y:S05]  /*3f30*/  BSYNC B1 ;  /* 0x0000000000017941 */ /* 0x000fea0003800000 */
.L_x_60:
[----:B0----5:R-:W-:Y:S01]  /*3f40*/  IMAD.U32 R5, R92, 0x10000, RZ ;  /* 0x000100005c057824 */ /* 0x021fe200078e00ff */
[----:B------:R-:W-:Y:S01]  /*3f50*/  ISETP.GT.AND P3, PT, R6, 0x10, PT ;  /* 0x000000100600780c */ /* 0x000fe20003f64270 */
[----:B------:R-:W-:Y:S02]  /*3f60*/  BSSY B1, `(.L_x_62) ;  /* 0x0000008000017945 */ /* 0x000fe40003800000 */
[----:B------:R-:W-:Y:S01]  /*3f70*/  FMUL R20, R5, R74 ;  /* 0x0000004a05147220 */ /* 0x000fe20000400000 */
[----:B------:R-:W-:-:S03]  /*3f80*/  ISETP.GT.AND P0, PT, R0, RZ, P3 ;  /* 0x000000ff0000720c */ /* 0x000fc60001f04270 */
[----:B------:R-:W-:-:S05]  /*3f90*/  FFMA R20, R63, R72, R20 ;  /* 0x000000483f147223 */ /* 0x000fca0000000014 */
[----:B------:R-:W-:-:S05]  /*3fa0*/  F2FP.BF16.F32.PACK_AB R20, RZ, R20 ;  /* 0x00000014ff14723e */ /* 0x000fca00000010ff */
[----:B------:R0:W-:Y:S01]  /*3fb0*/  @P2 STG.E.U16 desc[UR36][R10.64+0x12], R20 ;  /* 0x000012140a002986 */ /* 0x0001e2000c101524 */
[----:B------:R-:W-:Y:S05]  /*3fc0*/  @!P0 BRA `(.L_x_63) ;  /* 0x0000000000048947 */ /* 0x000fea0003800000 */
[----:B------:R0:W5:Y:S02]  /*3fd0*/  LDG.E.LTC128B.U16 R92, desc[UR36][R12.64+0x20] ;  /* 0x000020240c5c7981 */ /* 0x000164000c1e1520 */
.L_x_63:
[----:B------:R-:W-:Y:S05]  /*3fe0*/  BSYNC B1 ;  /* 0x0000000000017941 */ /* 0x000fea0003800000 */
.L_x_62:
[----:B-----5:R-:W-:Y:S01]  /*3ff0*/  IMAD.U32 R5, R92, 0x10000, RZ ;  /* 0x000100005c057824 */ /* 0x020fe200078e00ff */
        /* <DEDUP_REMOVED lines=9> */
.L_x_65:
[----:B------:R-:W-:Y:S05]  /*4090*/  BSYNC B1 ;  /* 0x0000000000017941 */ /* 0x000fea0003800000 */
.L_x_64:
        /* <DEDUP_REMOVED lines=9> */
.L_x_67:
[----:B------:R-:W-:Y:S05]  /*4130*/  BSYNC B1 ;  /* 0x0000000000017941 */ /* 0x000fea0003800000 */
.L_x_66:
        /* <DEDUP_REMOVED lines=9> */
.L_x_69:
[----:B------:R-:W-:Y:S05]  /*41d0*/  BSYNC B1 ;  /* 0x0000000000017941 */ /* 0x000fea0003800000 */
.L_x_68:
        /* <DEDUP_REMOVED lines=10> */
.L_x_71:
[----:B------:R-:W-:Y:S05]  /*4280*/  BSYNC B1 ;  /* 0x0000000000017941 */ /* 0x000fea0003800000 */
.L_x_70:
        /* <DEDUP_REMOVED lines=10> */
.L_x_73:
[----:B------:R-:W-:Y:S05]  /*4330*/  BSYNC B1 ;  /* 0x0000000000017941 */ /* 0x000fea0003800000 */
.L_x_72:
        /* <DEDUP_REMOVED lines=9> */
.L_x_75:
[----:B------:R-:W-:Y:S05]  /*43d0*/  BSYNC B1 ;  /* 0x0000000000017941 */ /* 0x000fea0003800000 */
.L_x_74:
        /* <DEDUP_REMOVED lines=9> */
.L_x_77:
[----:B------:R-:W-:Y:S05]  /*4470*/  BSYNC B1 ;  /* 0x0000000000017941 */ /* 0x000fea0003800000 */
.L_x_76:
        /* <DEDUP_REMOVED lines=9> */
.L_x_79:
[----:B------:R-:W-:Y:S05]  /*4510*/  BSYNC B1 ;  /* 0x0000000000017941 */ /* 0x000fea0003800000 */
.L_x_78:
[----:B-----5:R-:W-:Y:S01]  /*4520*/  IMAD.U32 R5, R92, 0x10000, RZ ;  /* 0x000100005c057824 */ /* 0x020fe200078e00ff */
[----:B------:R-:W-:Y:S01]  /*4530*/  ISETP.GT.AND P4, PT, R0, 0x80, P2 ;  /* 0x000000800000780c */ /* 0x000fe20001784270 */
[----:B0-----:R-:W-:Y:S01]  /*4540*/  IMAD.WIDE.U32 R10, R4, 0xf0, R78 ;  /* 0x000000f0040a7825 */ /* 0x001fe200078e004e */
[----:B------:R-:W-:Y:S03]  /*4550*/  BSSY B1, `(.L_x_80) ;  /* 0x000000a000017945 */ /* 0x000fe60003800000 */
[----:B------:R-:W-:-:S04]  /*4560*/  FMUL R5, R5, R74 ;  /* 0x0000004a05057220 */ /* 0x000fc80000400000 */
[----:B------:R-:W-:-:S05]  /*4570*/  FFMA R5, R40, R72, R5 ;  /* 0x0000004828057223 */ /* 0x000fca0000000005 */
[----:B------:R-:W-:Y:S01]  /*4580*/  F2FP.BF16.F32.PACK_AB R4, RZ, R5 ;  /* 0x00000005ff04723e */ /* 0x000fe200000010ff */
[----:B------:R-:W-:-:S03]  /*4590*/  IMAD.IADD R5, R91, 0x1, R11 ;  /* 0x000000015b057824 */ /* 0x000fc600078e020b */
[----:B------:R-:W-:Y:S01]  /*45a0*/  PRMT R20, R4, 0x7610, R20 ;  /* 0x0000761004147816 */ /* 0x000fe20000000014 */
[----:B------:R-:W-:-:S05]  /*45b0*/  IMAD.MOV.U32 R4, RZ, RZ, R10 ;  /* 0x000000ffff047224 */ /* 0x000fca00078e000a */
[----:B------:R0:W-:Y:S01]  /*45c0*/  @P5 STG.E.U16 desc[UR36][R4.64+0x20], R20 ;  /* 0x0000201404005986 */ /* 0x0001e2000c101524 */
[----:B------:R-:W-:Y:S05]  /*45d0*/  @!P4 BRA `(.L_x_81) ;  /* 0x000000000004c947 */ /* 0x000fea0003800000 */
[----:B------:R0:W5:Y:S02]  /*45e0*/  LDG.E.LTC128B.U16 R92, desc[UR36][R66.64+0x22] ;  /* 0x00002224425c7981 */ /* 0x000164000c1e1520 */
.L_x_81:
[----:B------:R-:W-:Y:S05]  /*45f0*/  BSYNC B1 ;  /* 0x0000000000017941 */ /* 0x000fea0003800000 */
.L_x_80:
[----:B-----5:R-:W-:Y:S01]  /*4600*/  IMAD.U32 R49, R92, 0x10000, RZ ;  /* 0x000100005c317824 */ /* 0x020fe200078e00ff */
[----:B------:R-:W-:Y:S01]  /*4610*/  ISETP.GT.AND P3, PT, R0, 0x88, P3 ;  /* 0x000000880000780c */ /* 0x000fe20001f64270 */
[----:B------:R-:W-:Y:S02]  /*4620*/  BSSY B1, `(.L_x_82) ;  /* 0x0000007000017945 */ /* 0x000fe40003800000 */
[----:B0-----:R-:W-:-:S04]  /*4630*/  FMUL R20, R49, R74 ;  /* 0x0000004a31147220 */ /* 0x001fc80000400000 */
[----:B------:R-:W-:-:S05]  /*4640*/  FFMA R20, R41, R72, R20 ;  /* 0x0000004829147223 */ /* 0x000fca0000000014 */
[----:B------:R-:W-:-:S05]  /*4650*/  F2FP.BF16.F32.PACK_AB R20, RZ, R20 ;  /* 0x00000014ff14723e */ /* 0x000fca00000010ff */
[----:B------:R0:W-:Y:S01]  /*4660*/  @P4 STG.E.U16 desc[UR36][R4.64+0x22], R20 ;  /* 0x0000221404004986 */ /* 0x0001e2000c101524 */
[----:B------:R-:W-:Y:S05]  /*4670*/  @!P3 BRA `(.L_x_83) ;  /* 0x000000000004b947 */ /* 0x000fea0003800000 */
[----:B------:R0:W5:Y:S02]  /*4680*/  LDG.E.LTC128B.U16 R92, desc[UR36][R14.64+0x20] ;  /* 0x000020240e5c7981 */ /* 0x000164000c1e1520 */
.L_x_83:
[----:B------:R-:W-:Y:S05]  /*4690*/  BSYNC B1 ;  /* 0x0000000000017941 */ /* 0x000fea0003800000 */
.L_x_82:
[----:B-----5:R-:W-:Y:S01]  /*46a0*/  IMAD.U32 R11, R92, 0x10000, RZ ;  /* 0x000100005c0b7824 */ /* 0x020fe200078e00ff */
[----:B------:R-:W-:Y:S01]  /*46b0*/  IADD3 R10, P4, R7, R10, RZ ;  /* 0x0000000a070a7210 */ /* 0x000fe20007f9e0ff */
[----:B------:R-:W-:Y:S01]  /*46c0*/  BSSY B1, `(.L_x_84) ;  /* 0x0000009000017945 */ /* 0x000fe20003800000 */
[----:B------:R-:W-:Y:S01]  /*46d0*/  ISETP.GT.AND P2, PT, R0, 0x88, P2 ;  /* 0x000000880000780c */ /* 0x000fe20001744270 */
[----:B------:R-:W-:-:S04]  /*46e0*/  FMUL R11, R11, R74 ;  /* 0x0000004a0b0b7220 */ /* 0x000fc80000400000 */
[----:B------:R-:W-:-:S05]  /*46f0*/  FFMA R11, R42, R72, R11 ;  /* 0x000000482a0b7223 */ /* 0x000fca000000000b */
[----:B------:R-:W-:Y:S01]  /*4700*/  F2FP.BF16.F32.PACK_AB R7, RZ, R11 ;  /* 0x0000000bff07723e */ /* 0x000fe200000010ff */
[----:B------:R-:W-:-:S05]  /*4710*/  IMAD.X R11, R21, 0x1, R5, P4 ;  /* 0x00000001150b7824 */ /* 0x000fca00020e0605 */
[----:B------:R0:W-:Y:S01]  /*4720*/  @P3 STG.E.U16 desc[UR36][R10.64+0x20], R7 ;  /* 0x000020070a003986 */ /* 0x0001e2000c101524 */
[----:B------:R-:W-:Y:S05]  /*4730*/  @!P2 BRA `(.L_x_85) ;  /* 0x000000000004a947 */ /* 0x000fea0003800000 */
[----:B------:R0:W5:Y:S02]  /*4740*/  LDG.E.LTC128B.U16 R92, desc[UR36][R14.64+0x22] ;  /* 0x000022240e5c7981 */ /* 0x000164000c1e1520 */
.L_x_85:
[----:B------:R-:W-:Y:S05]  /*4750*/  BSYNC B1 ;  /* 0x0000000000017941 */ /* 0x000fea0003800000 */
.L_x_84:
        /* <DEDUP_REMOVED lines=9> */
.L_x_87:
[----:B------:R-:W-:Y:S05]  /*47f0*/  BSYNC B1 ;  /* 0x0000000000017941 */ /* 0x000fea0003800000 */
.L_x_86:
        /* <DEDUP_REMOVED lines=9> */
.L_x_89:
[----:B------:R-:W-:Y:S05]  /*4890*/  BSYNC B1 ;  /* 0x0000000000017941 */ /* 0x000fea0003800000 */
.L_x_88:
        /* <DEDUP_REMOVED lines=9> */
.L_x_91:
[----:B------:R-:W-:Y:S05]  /*4930*/  BSYNC B1 ;  /* 0x0000000000017941 */ /* 0x000fea0003800000 */
.L_x_90:
        /* <DEDUP_REMOVED lines=9> */
.L_x_93:
[----:B------:R-:W-:Y:S05]  /*49d0*/  BSYNC B1 ;  /* 0x0000000000017941 */ /* 0x000fea0003800000 */
.L_x_92:
        /* <DEDUP_REMOVED lines=10> */
.L_x_95:
[----:B------:R-:W-:Y:S05]  /*4a80*/  BSYNC B1 ;  /* 0x0000000000017941 */ /* 0x000fea0003800000 */
.L_x_94:
        /* <DEDUP_REMOVED lines=10> */
.L_x_97:
[----:B------:R-:W-:Y:S05]  /*4b30*/  BSYNC B1 ;  /* 0x0000000000017941 */ /* 0x000fea0003800000 */
.L_x_96:
        /* <DEDUP_REMOVED lines=9> */
.L_x_99:
[----:B------:R-:W-:Y:S05]  /*4bd0*/  BSYNC B1 ;  /* 0x0000000000017941 */ /* 0x000fea0003800000 */
.L_x_98:
        /* <DEDUP_REMOVED lines=9> */
.L_x_101:
[----:B------:R-:W-:Y:S05]  /*4c70*/  BSYNC B1 ;  /* 0x0000000000017941 */ /* 0x000fea0003800000 */
.L_x_100:
        /* <DEDUP_REMOVED lines=10> */
.L_x_103:
[----:B------:R-:W-:Y:S05]  /*4d20*/  BSYNC B1 ;  /* 0x0000000000017941 */ /* 0x000fea0003800000 */
.L_x_102:
        /* <DEDUP_REMOVED lines=10> */
.L_x_105:
[----:B------:R-:W-:Y:S05]  /*4dd0*/  BSYNC B1 ;  /* 0x0000000000017941 */ /* 0x000fea0003800000 */
.L_x_104:
        /* <DEDUP_REMOVED lines=9> */
.L_x_107:
[----:B------:R-:W-:Y:S05]  /*4e70*/  BSYNC B1 ;  /* 0x0000000000017941 */ /* 0x000fea0003800000 */
.L_x_106:
        /* <DEDUP_REMOVED lines=9> */
.L_x_109:
[----:B------:R-:W-:Y:S05]  /*4f10*/  BSYNC B1 ;  /* 0x0000000000017941 */ /* 0x000fea0003800000 */
.L_x_108:
        /* <DEDUP_REMOVED lines=9> */
.L_x_111:
[----:B------:R-:W-:Y:S05]  /*4fb0*/  BSYNC B1 ;  /* 0x0000000000017941 */ /* 0x000fea0003800000 */
.L_x_110:
        /* <DEDUP_REMOVED lines=9> */
.L_x_113:
[----:B------:R-:W-:Y:S05]  /*5050*/  BSYNC B1 ;  /* 0x0000000000017941 */ /* 0x000fea0003800000 */
.L_x_112:
        /* <DEDUP_REMOVED lines=9> */
.L_x_115:
[----:B------:R-:W-:Y:S05]  /*50f0*/  BSYNC B1 ;  /* 0x0000000000017941 */ /* 0x000fea0003800000 */
.L_x_114:
        /* <DEDUP_REMOVED lines=9> */
.L_x_117:
[----:B------:R-:W-:Y:S05]  /*5190*/  BSYNC B1 ;  /* 0x0000000000017941 */ /* 0x000fea0003800000 */
.L_x_116:
        /* <DEDUP_REMOVED lines=9> */
.L_x_119:
[----:B------:R-:W-:Y:S05]  /*5230*/  BSYNC B1 ;  /* 0x0000000000017941 */ /* 0x000fea0003800000 */
.L_x_118:
        /* <DEDUP_REMOVED lines=9> */
.L_x_121:
[----:B------:R-:W-:Y:S05]  /*52d0*/  BSYNC B1 ;  /* 0x0000000000017941 */ /* 0x000fea0003800000 */
.L_x_120:
        /* <DEDUP_REMOVED lines=9> */
.L_x_123:
[----:B------:R-:W-:Y:S05]  /*5370*/  BSYNC B1 ;  /* 0x0000000000017941 */ /* 0x000fea0003800000 */
.L_x_122:
        /* <DEDUP_REMOVED lines=9> */
.L_x_125:
[----:B------:R-:W-:Y:S05]  /*5410*/  BSYNC B1 ;  /* 0x0000000000017941 */ /* 0x000fea0003800000 */
.L_x_124:
[----:B------:R-:W-:Y:S05]  /*5420*/  @!P0 BRA `(.L_x_126) ;  /* 0x0000000c00a08947 */ /* 0x000fea0003800000 */
[----:B0----5:R-:W-:-:S04]  /*5430*/  IMAD.U32 R5, R92, 0x10000, RZ ;  /* 0x000100005c057824 */ /* 0x021fc800078e00ff */
[----:B------:R-:W-:-:S04]  /*5440*/  FMUL R0, R5, R74 ;  /* 0x0000004a05007220 */ /* 0x000fc80000400000 */
[----:B------:R-:W-:-:S05]  /*5450*/  FFMA R0, R31, R72, R0 ;  /* 0x000000481f007223 */ /* 0x000fca0000000000 */
[----:B------:R-:W-:-:S05]  /*5460*/  F2FP.BF16.F32.PACK_AB R0, RZ, R0 ;  /* 0x00000000ff00723e */ /* 0x000fca00000010ff */
[----:B------:R0:W-:Y:S01]  /*5470*/  STG.E.U16 desc[UR36][R10.64+0x52], R0 ;  /* 0x000052000a007986 */ /* 0x0001e2000c101524 */
[----:B------:R-:W-:Y:S05]  /*5480*/  BRA `(.L_x_126) ;  /* 0x0000000c00887947 */ /* 0x000fea0003800000 */
.L_x_35:
[----:B------:R-:W-:Y:S01]  /*5490*/  ULDC.64 UR4, c[0x0][0x5c0] ;  /* 0x0001700000047ab9 */ /* 0x000fe20000000a00 */
[-C--:B------:R-:W-:Y:S01]  /*54a0*/  FMUL R64, R64, R72.reuse ;  /* 0x0000004840407220 */ /* 0x080fe20000400000 */
[----:B------:R-:W-:Y:S01]  /*54b0*/  LEA R8, P2, R82, UR4, 0x1 ;  /* 0x0000000452087c11 */ /* 0x000fe2000f8408ff */
[----:B------:R-:W-:Y:S01]  /*54c0*/  IMAD.SHL.U32 R73, R4, 0x10, RZ ;  /* 0x0000001004497824 */ /* 0x000fe200078e00ff */
[----:B------:R-:W-:Y:S01]  /*54d0*/  ISETP.GT.AND P3, PT, R6, 0x1, PT ;  /* 0x000000010600780c */ /* 0x000fe20003f64270 */
[----:B------:R-:W-:Y:S01]  /*54e0*/  FMUL R65, R65, R72 ;  /* 0x0000004841417220 */ /* 0x000fe20000400000 */
[----:B------:R-:W-:Y:S01]  /*54f0*/  F2FP.BF16.F32.PACK_AB R64, RZ, R64 ;  /* 0x00000040ff40723e */ /* 0x000fe200000010ff */
[-C--:B------:R-:W-:Y:S01]  /*5500*/  FMUL R67, R67, R72.reuse ;  /* 0x0000004843437220 */ /* 0x080fe20000400000 */
[----:B------:R-:W-:Y:S01]  /*5510*/  LEA.HI.X R9, R82, UR5, R89, 0x1, P2 ;  /* 0x0000000552097c11 */ /* 0x000fe200090f0c59 */
[-C--:B------:R-:W-:Y:S01]  /*5520*/  FMUL R66, R66, R72.reuse ;  /* 0x0000004842427220 */ /* 0x080fe20000400000 */
[----:B------:R-:W-:Y:S01]  /*5530*/  ISETP.GT.AND P2, PT, R0, RZ, P3 ;  /* 0x000000ff0000720c */ /* 0x000fe20001f44270 */
[-C--:B------:R-:W-:Y:S01]  /*5540*/  FMUL R69, R69, R72.reuse ;  /* 0x0000004845457220 */ /* 0x080fe20000400000 */
[----:B------:R-:W-:Y:S01]  /*5550*/  SHF.L.U64.HI R7, R4, 0x4, R5 ;  /* 0x0000000404077819 */ /* 0x000fe20000010205 */
[----:B------:R-:W-:Y:S01]  /*5560*/  @P1 STG.E.U16 desc[UR36][R8.64], R64 ;  /* 0x0000004008001986 */ /* 0x000fe2000c101524 */
[----:B------:R-:W-:Y:S01]  /*5570*/  ISETP.GT.AND P1, PT, R0, 0x8, P3 ;  /* 0x000000080000780c */ /* 0x000fe20001f24270 */
[----:B------:R-:W-:Y:S01]  /*5580*/  FMUL R68, R68, R72 ;  /* 0x0000004844447220 */ /* 0x000fe20000400000 */
[----:B------:R-:W-:Y:S01]  /*5590*/  IADD3 R14, P4, R73, R8, RZ ;  /* 0x00000008490e7210 */ /* 0x000fe20007f9e0ff */
[-C--:B------:R-:W-:Y:S01]  /*55a0*/  FMUL R71, R71, R72.reuse ;  /* 0x0000004847477220 */ /* 0x080fe20000400000 */
[----:B------:R-:W-:Y:S01]  /*55b0*/  F2FP.BF16.F32.PACK_AB R65, RZ, R65 ;  /* 0x00000041ff41723e */ /* 0x000fe200000010ff */
[----:B------:R-:W-:Y:S01]  /*55c0*/  FMUL R70, R70, R72 ;  /* 0x0000004846467220 */ /* 0x000fe20000400000 */
[----:B------:R-:W-:Y:S01]  /*55d0*/  F2FP.BF16.F32.PACK_AB R67, RZ, R67 ;  /* 0x00000043ff43723e */ /* 0x000fe200000010ff */
[----:B------:R-:W-:Y:S01]  /*55e0*/  IMAD.X R15, R7, 0x1, R9, P4 ;  /* 0x00000001070f7824 */ /* 0x000fe200020e0609 */
[----:B------:R-:W-:Y:S01]  /*55f0*/  ISETP.GT.AND P5, PT, R0, 0x8, P0 ;  /* 0x000000080000780c */ /* 0x000fe200007a4270 */
[----:B------:R-:W-:Y:S01]  /*5600*/  @P2 STG.E.U16 desc[UR36][R8.64+0x2], R65 ;  /* 0x0000024108002986 */ /* 0x000fe2000c101524 */
[----:B------:R-:W-:Y:S01]  /*5610*/  F2FP.BF16.F32.PACK_AB R66, RZ, R66 ;  /* 0x00000042ff42723e */ /* 0x000fe200000010ff */
[----:B------:R-:W-:Y:S01]  /*5620*/  FMUL R56, R56, R72 ;  /* 0x0000004838387220 */ /* 0x000fe20000400000 */
[C---:B------:R-:W-:Y:S01]  /*5630*/  ISETP.GT.AND P2, PT, R6.reuse, 0x8, PT ;  /* 0x000000080600780c */ /* 0x040fe20003f44270 */
[----:B------:R-:W-:Y:S01]  /*5640*/  @P1 STG.E.U16 desc[UR36][R14.64+0x2], R67 ;  /* 0x000002430e001986 */ /* 0x000fe2000c101524 */
[----:B------:R-:W-:Y:S01]  /*5650*/  ISETP.GT.AND P1, PT, R6, 0x9, PT ;  /* 0x000000090600780c */ /* 0x000fe20003f24270 */
[----:B------:R-:W-:Y:S01]  /*5660*/  IMAD R5, R5, 0xf0, RZ ;  /* 0x000000f005057824 */ /* 0x000fe200078e02ff */
[----:B------:R-:W-:Y:S01]  /*5670*/  F2FP.BF16.F32.PACK_AB R69, RZ, R69 ;  /* 0x00000045ff45723e */ /* 0x000fe200000010ff */
[----:B------:R-:W-:Y:S01]  /*5680*/  IMAD.WIDE.U32 R10, R4, 0xf0, R14 ;  /* 0x000000f0040a7825 */ /* 0x000fe200078e000e */
[----:B------:R-:W-:-:S03]  /*5690*/  ISETP.GT.AND P4, PT, R0, RZ, P1 ;  /* 0x000000ff0000720c */ /* 0x000fc60000f84270 */
[----:B------:R-:W-:Y:S01]  /*56a0*/  FMUL R57, R57, R72 ;  /* 0x0000004839397220 */ /* 0x000fe20000400000 */
[----:B------:R-:W-:Y:S01]  /*56b0*/  F2FP.BF16.F32.PACK_AB R68, RZ, R68 ;  /* 0x00000044ff44723e */ /* 0x000fe200000010ff */
[----:B------:R-:W-:Y:S01]  /*56c0*/  @P5 STG.E.U16 desc[UR36][R14.64], R66 ;  /* 0x000000420e005986 */ /* 0x000fe2000c101524 */
[----:B------:R-:W-:Y:S01]  /*56d0*/  ISETP.GT.AND P5, PT, R0, RZ, P2 ;  /* 0x000000ff0000720c */ /* 0x000fe200017a4270 */
[----:B------:R-:W-:Y:S01]  /*56e0*/  IMAD.IADD R11, R5, 0x1, R11 ;  /* 0x00000001050b7824 */ /* 0x000fe200078e020b */
[----:B------:R-:W-:Y:S01]  /*56f0*/  F2FP.BF16.F32.PACK_AB R71, RZ, R71 ;  /* 0x00000047ff47723e */ /* 0x000fe200000010ff */
[----:B------:R-:W-:Y:S01]  /*5700*/  FMUL R58, R58, R72 ;  /* 0x000000483a3a7220 */ /* 0x000fe20000400000 */
[----:B------:R-:W-:Y:S01]  /*5710*/  F2FP.BF16.F32.PACK_AB R70, RZ, R70 ;  /* 0x00000046ff46723e */ /* 0x000fe200000010ff */
[----:B------:R-:W-:Y:S01]  /*5720*/  FMUL R59, R59, R72 ;  /* 0x000000483b3b7220 */ /* 0x000fe20000400000 */
[----:B------:R-:W-:Y:S01]  /*5730*/  F2FP.BF16.F32.PACK_AB R56, RZ, R56 ;  /* 0x00000038ff38723e */ /* 0x000fe200000010ff */
[-C--:B------:R-:W-:Y:S01]  /*5740*/  FMUL R60, R60, R72.reuse ;  /* 0x000000483c3c7220 */ /* 0x080fe20000400000 */
[----:B------:R-:W-:Y:S01]  /*5750*/  F2FP.BF16.F32.PACK_AB R57, RZ, R57 ;  /* 0x00000039ff39723e */ /* 0x000fe200000010ff */
[----:B------:R-:W-:Y:S01]  /*5760*/  @P4 STG.E.U16 desc[UR36][R8.64+0x12], R69 ;  /* 0x0000124508004986 */ /* 0x000fe2000c101524 */
[C---:B------:R-:W-:Y:S01]  /*5770*/  ISETP.GT.AND P4, PT, R0.reuse, 0x8, P1 ;  /* 0x000000080000780c */ /* 0x040fe20000f84270 */
[----:B------:R-:W-:Y:S01]  /*5780*/  FMUL R61, R61, R72 ;  /* 0x000000483d3d7220 */ /* 0x000fe20000400000 */
[----:B------:R-:W-:Y:S01]  /*5790*/  F2FP.BF16.F32.PACK_AB R58, RZ, R58 ;  /* 0x0000003aff3a723e */ /* 0x000fe200000010ff */
[----:B------:R-:W-:Y:S01]  /*57a0*/  @P5 STG.E.U16 desc[UR36][R8.64+0x10], R68 ;  /* 0x0000104408005986 */ /* 0x000fe2000c101524 */
[----:B------:R-:W-:Y:S01]  /*57b0*/  ISETP.GT.AND P5, PT, R0, 0x8, P2 ;  /* 0x000000080000780c */ /* 0x000fe200017a4270 */
[-C--:B------:R-:W-:Y:S01]  /*57c0*/  FMUL R62, R62, R72.reuse ;  /* 0x000000483e3e7220 */ /* 0x080fe20000400000 */
[----:B------:R-:W-:Y:S01]  /*57d0*/  F2FP.BF16.F32.PACK_AB R59, RZ, R59 ;  /* 0x0000003bff3b723e */ /* 0x000fe200000010ff */
[----:B------:R-:W-:Y:S01]  /*57e0*/  FMUL R63, R63, R72 ;  /* 0x000000483f3f7220 */ /* 0x000fe20000400000 */
[----:B------:R-:W-:Y:S01]  /*57f0*/  F2FP.BF16.F32.PACK_AB R60, RZ, R60 ;  /* 0x0000003cff3c723e */ /* 0x000fe200000010ff */
[-C--:B------:R-:W-:Y:S01]  /*5800*/  FMUL R49, R49, R72.reuse ;  /* 0x0000004831317220 */ /* 0x080fe20000400000 */
[----:B------:R-:W-:Y:S01]  /*5810*/  F2FP.BF16.F32.PACK_AB R61, RZ, R61 ;  /* 0x0000003dff3d723e */ /* 0x000fe200000010ff */
[----:B------:R-:W-:Y:S01]  /*5820*/  FMUL R48, R48, R72 ;  /* 0x0000004830307220 */ /* 0x000fe20000400000 */
[----:B------:R-:W-:Y:S01]  /*5830*/  F2FP.BF16.F32.PACK_AB R62, RZ, R62 ;  /* 0x0000003eff3e723e */ /* 0x000fe200000010ff */
[----:B------:R-:W-:Y:S01]  /*5840*/  @P4 STG.E.U16 desc[UR36][R14.64+0x12], R71 ;  /* 0x000012470e004986 */ /* 0x000fe2000c101524 */
[----:B------:R-:W-:Y:S01]  /*5850*/  ISETP.GT.AND P4, PT, R0, 0x80, P0 ;  /* 0x000000800000780c */ /* 0x000fe20000784270 */
[-C--:B------:R-:W-:Y:S01]  /*5860*/  FMUL R50, R50, R72.reuse ;  /* 0x0000004832327220 */ /* 0x080fe20000400000 */
[C---:B------:R-:W-:Y:S01]  /*5870*/  ISETP.GT.AND P0, PT, R0.reuse, 0x88, P0 ;  /* 0x000000880000780c */ /* 0x040fe20000704270 */
[----:B------:R-:W-:Y:S01]  /*5880*/  @P5 STG.E.U16 desc[UR36][R14.64+0x10], R70 ;  /* 0x000010460e005986 */ /* 0x000fe2000c101524 */
[C---:B------:R-:W-:Y:S01]  /*5890*/  ISETP.GT.AND P5, PT, R0.reuse, 0x80, P3 ;  /* 0x000000800000780c */ /* 0x040fe20001fa4270 */
[-C--:B------:R-:W-:Y:S01]  /*58a0*/  FMUL R51, R51, R72.reuse ;  /* 0x0000004833337220 */ /* 0x080fe20000400000 */
[----:B------:R-:W-:Y:S01]  /*58b0*/  ISETP.GT.AND P3, PT, R0, 0x88, P3 ;  /* 0x000000880000780c */ /* 0x000fe20001f64270 */
[-C--:B------:R-:W-:Y:S01]  /*58c0*/  FMUL R52, R52, R72.reuse ;  /* 0x0000004834347220 */ /* 0x080fe20000400000 */
[----:B------:R-:W-:Y:S01]  /*58d0*/  F2FP.BF16.F32.PACK_AB R63, RZ, R63 ;  /* 0x0000003fff3f723e */ /* 0x000fe200000010ff */
[-C--:B------:R-:W-:Y:S01]  /*58e0*/  FMUL R53, R53, R72.reuse ;  /* 0x0000004835357220 */ /* 0x080fe20000400000 */
[----:B------:R-:W-:Y:S01]  /*58f0*/  F2FP.BF16.F32.PACK_AB R49, RZ, R49 ;  /* 0x00000031ff31723e */ /* 0x000fe200000010ff */
[----:B------:R-:W-:Y:S01]  /*5900*/  FMUL R54, R54, R72 ;  /* 0x0000004836367220 */ /* 0x000fe20000400000 */
[----:B------:R-:W-:Y:S01]  /*5910*/  F2FP.BF16.F32.PACK_AB R48, RZ, R48 ;  /* 0x00000030ff30723e */ /* 0x000fe200000010ff */
[----:B------:R0:W-:Y:S01]  /*5920*/  @P4 STG.E.U16 desc[UR36][R10.64], R56 ;  /* 0x000000380a004986 */ /* 0x0001e2000c101524 */
[----:B------:R-:W-:Y:S01]  /*5930*/  IADD3 R12, P4, R73, R10, RZ ;  /* 0x0000000a490c7210 */ /* 0x000fe20007f9e0ff */
[----:B------:R-:W-:Y:S01]  /*5940*/  FMUL R55, R55, R72 ;  /* 0x0000004837377220 */ /* 0x000fe20000400000 */
[----:B------:R-:W-:Y:S01]  /*5950*/  F2FP.BF16.F32.PACK_AB R50, RZ, R50 ;  /* 0x00000032ff32723e */ /* 0x000fe200000010ff */
[----:B------:R1:W-:Y:S01]  /*5960*/  @P5 STG.E.U16 desc[UR36][R10.64+0x2], R57 ;  /* 0x000002390a005986 */ /* 0x0003e2000c101524 */
[C---:B------:R-:W-:Y:S01]  /*5970*/  ISETP.GT.AND P5, PT, R0.reuse, 0x80, P2 ;  /* 0x000000800000780c */ /* 0x040fe200017a4270 */
[--C-:B------:R-:W-:Y:S01]  /*5980*/  IMAD.X R13, R7, 0x1, R11.reuse, P4 ;  /* 0x00000001070d7824 */ /* 0x100fe200020e060b */
[----:B------:R-:W-:Y:S01]  /*5990*/  ISETP.GT.AND P4, PT, R0, 0x80, P1 ;  /* 0x000000800000780c */ /* 0x000fe20000f84270 */
[-C--:B------:R-:W-:Y:S01]  /*59a0*/  FMUL R40, R40, R72.reuse ;  /* 0x0000004828287220 */ /* 0x080fe20000400000 */
[----:B------:R-:W-:Y:S01]  /*59b0*/  ISETP.GT.AND P1, PT, R0, 0x88, P1 ;  /* 0x000000880000780c */ /* 0x000fe20000f24270 */
[-C--:B------:R-:W-:Y:S01]  /*59c0*/  FMUL R41, R41, R72.reuse ;  /* 0x0000004829297220 */ /* 0x080fe20000400000 */
[----:B------:R-:W-:Y:S01]  /*59d0*/  @P0 STG.E.U16 desc[UR36][R12.64], R58 ;  /* 0x0000003a0c000986 */ /* 0x000fe2000c101524 */
[----:B------:R-:W-:Y:S01]  /*59e0*/  ISETP.GT.AND P0, PT, R6, 0x11, PT ;  /* 0x000000110600780c */ /* 0x000fe20003f04270 */
[-C--:B------:R-:W-:Y:S01]  /*59f0*/  FMUL R42, R42, R72.reuse ;  /* 0x000000482a2a7220 */ /* 0x080fe20000400000 */
[----:B------:R-:W-:Y:S01]  /*5a00*/  F2FP.BF16.F32.PACK_AB R51, RZ, R51 ;  /* 0x00000033ff33723e */ /* 0x000fe200000010ff */
[----:B------:R-:W-:Y:S01]  /*5a10*/  FMUL R43, R43, R72 ;  /* 0x000000482b2b7220 */ /* 0x000fe20000400000 */
[----:B------:R-:W-:Y:S01]  /*5a20*/  F2FP.BF16.F32.PACK_AB R52, RZ, R52 ;  /* 0x00000034ff34723e */ /* 0x000fe200000010ff */
[----:B------:R-:W-:Y:S01]  /*5a30*/  FMUL R44, R44, R72 ;  /* 0x000000482c2c7220 */ /* 0x000fe20000400000 */
[--C-:B------:R-:W-:Y:S01]  /*5a40*/  @P5 IMAD.MOV.U32 R20, RZ, RZ, R10.reuse ;  /* 0x000000ffff145224 */ /* 0x100fe200078e000a */
[----:B------:R-:W-:Y:S01]  /*5a50*/  F2FP.BF16.F32.PACK_AB R53, RZ, R53 ;  /* 0x00000035ff35723e */ /* 0x000fe200000010ff */
[--C-:B------:R-:W-:Y:S01]  /*5a60*/  @P5 IMAD.MOV.U32 R21, RZ, RZ, R11.reuse ;  /* 0x000000ffff155224 */ /* 0x100fe200078e000b */
[----:B------:R-:W-:Y:S01]  /*5a70*/  F2FP.BF16.F32.PACK_AB R54, RZ, R54 ;  /* 0x00000036ff36723e */ /* 0x000fe200000010ff */
[----:B0-----:R-:W-:Y:S01]  /*5a80*/  @P4 IMAD.MOV.U32 R56, RZ, RZ, R10 ;  /* 0x000000ffff384224 */ /* 0x001fe200078e000a */
[----:B------:R-:W-:Y:S01]  /*5a90*/  F2FP.BF16.F32.PACK_AB R55, RZ, R55 ;  /* 0x00000037ff37723e */ /* 0x000fe200000010ff */
[----:B-1----:R-:W-:Y:S01]  /*5aa0*/  @P4 IMAD.MOV.U32 R57, RZ, RZ, R11 ;  /* 0x000000ffff394224 */ /* 0x002fe200078e000b */
[----:B------:R-:W-:Y:S01]  /*5ab0*/  F2FP.BF16.F32.PACK_AB R40, RZ, R40 ;  /* 0x00000028ff28723e */ /* 0x000fe200000010ff */
[--C-:B------:R-:W-:Y:S01]  /*5ac0*/  @P3 IMAD.MOV.U32 R10, RZ, RZ, R12.reuse ;  /* 0x000000ffff0a3224 */ /* 0x100fe200078e000c */
[----:B------:R-:W-:Y:S01]  /*5ad0*/  F2FP.BF16.F32.PACK_AB R41, RZ, R41 ;  /* 0x00000029ff29723e */ /* 0x000fe200000010ff */
[--C-:B------:R-:W-:Y:S01]  /*5ae0*/  @P3 IMAD.MOV.U32 R11, RZ, RZ, R13.reuse ;  /* 0x000000ffff0b3224 */ /* 0x100fe200078e000d */
[----:B------:R-:W-:Y:S01]  /*5af0*/  F2FP.BF16.F32.PACK_AB R42, RZ, R42 ;  /* 0x0000002aff2a723e */ /* 0x000fe200000010ff */
[-C--:B------:R-:W-:Y:S01]  /*5b00*/  FMUL R45, R45, R72.reuse ;  /* 0x000000482d2d7220 */ /* 0x080fe20000400000 */
[-C--:B------:R-:W-:Y:S01]  /*5b10*/  FMUL R46, R46, R72.reuse ;  /* 0x000000482e2e7220 */ /* 0x080fe20000400000 */
[----:B------:R-:W-:Y:S01]  /*5b20*/  F2FP.BF16.F32.PACK_AB R43, RZ, R43 ;  /* 0x0000002bff2b723e */ /* 0x000fe200000010ff */
[----:B------:R0:W-:Y:S01]  /*5b30*/  @P3 STG.E.U16 desc[UR36][R10.64+0x2], R59 ;  /* 0x0000023b0a003986 */ /* 0x0001e2000c101524 */
[----:B------:R-:W-:Y:S01]  /*5b40*/  ISETP.GT.AND P3, PT, R0, 0x88, P2 ;  /* 0x000000880000780c */ /* 0x000fe20001764270 */
[-C--:B------:R-:W-:Y:S01]  /*5b50*/  FMUL R47, R47, R72.reuse ;  /* 0x000000482f2f7220 */ /* 0x080fe20000400000 */
[----:B------:R-:W-:Y:S01]  /*5b60*/  ISETP.GT.AND P2, PT, R6, 0x10, PT ;  /* 0x000000100600780c */ /* 0x000fe20003f44270 */
[----:B------:R-:W-:Y:S01]  /*5b70*/  @P5 STG.E.U16 desc[UR36][R20.64+0x10], R60 ;  /* 0x0000103c14005986 */ /* 0x000fe2000c101524 */
[----:B------:R-:W-:Y:S01]  /*5b80*/  ISETP.GT.AND P5, PT, R0, RZ, P0 ;  /* 0x000000ff0000720c */ /* 0x000fe200007a4270 */
[----:B------:R-:W-:Y:S01]  /*5b90*/  FMUL R32, R32, R72 ;  /* 0x0000004820207220 */ /* 0x000fe20000400000 */
[----:B------:R-:W-:Y:S01]  /*5ba0*/  F2FP.BF16.F32.PACK_AB R44, RZ, R44 ;  /* 0x0000002cff2c723e */ /* 0x000fe200000010ff */
[----:B------:R-:W-:Y:S01]  /*5bb0*/  @P4 STG.E.U16 desc[UR36][R56.64+0x12], R61 ;  /* 0x0000123d38004986 */ /* 0x000fe2000c101524 */
[----:B------:R-:W-:Y:S01]  /*5bc0*/  ISETP.GT.AND P4, PT, R0, RZ, P2 ;  /* 0x000000ff0000720c */ /* 0x000fe20001784270 */
[-C--:B------:R-:W-:Y:S01]  /*5bd0*/  FMUL R33, R33, R72.reuse ;  /* 0x0000004821217220 */ /* 0x080fe20000400000 */
[----:B------:R-:W-:Y:S01]  /*5be0*/  F2FP.BF16.F32.PACK_AB R45, RZ, R45 ;  /* 0x0000002dff2d723e */ /* 0x000fe200000010ff */
[----:B------:R-:W-:Y:S01]  /*5bf0*/  FMUL R34, R34, R72 ;  /* 0x0000004822227220 */ /* 0x000fe20000400000 */
[----:B------:R-:W-:Y:S01]  /*5c00*/  F2FP.BF16.F32.PACK_AB R46, RZ, R46 ;  /* 0x0000002eff2e723e */ /* 0x000fe200000010ff */
[----:B0-----:R-:W-:Y:S01]  /*5c10*/  @P3 IMAD.MOV.U32 R10, RZ, RZ, R12 ;  /* 0x000000ffff0a3224 */ /* 0x001fe200078e000c */
[----:B------:R-:W-:Y:S01]  /*5c20*/  F2FP.BF16.F32.PACK_AB R47, RZ, R47 ;  /* 0x0000002fff2f723e */ /* 0x000fe200000010ff */
[----:B------:R-:W-:-:S02]  /*5c30*/  @P3 IMAD.MOV.U32 R11, RZ, RZ, R13 ;  /* 0x000000ffff0b3224 */ /* 0x000fc400078e000d */
[----:B------:R-:W-:Y:S01]  /*5c40*/  FMUL R35, R35, R72 ;  /* 0x0000004823237220 */ /* 0x000fe20000400000 */
[----:B------:R-:W-:Y:S01]  /*5c50*/  F2FP.BF16.F32.PACK_AB R32, RZ, R32 ;  /* 0x00000020ff20723e */ /* 0x000fe200000010ff */
[-C--:B------:R-:W-:Y:S01]  /*5c60*/  FMUL R36, R36, R72.reuse ;  /* 0x0000004824247220 */ /* 0x080fe20000400000 */
[----:B------:R-:W-:Y:S01]  /*5c70*/  F2FP.BF16.F32.PACK_AB R33, RZ, R33 ;  /* 0x00000021ff21723e */ /* 0x000fe200000010ff */
[----:B------:R0:W-:Y:S01]  /*5c80*/  @P3 STG.E.U16 desc[UR36][R10.64+0x10], R62 ;  /* 0x0000103e0a003986 */ /* 0x0001e2000c101524 */
[----:B------:R-:W-:Y:S01]  /*5c90*/  ISETP.GT.AND P3, PT, R0, 0x8, P2 ;  /* 0x000000080000780c */ /* 0x000fe20001764270 */
[----:B------:R-:W-:Y:S01]  /*5ca0*/  FMUL R37, R37, R72 ;  /* 0x0000004825257220 */ /* 0x000fe20000400000 */
[----:B------:R-:W-:Y:S01]  /*5cb0*/  F2FP.BF16.F32.PACK_AB R34, RZ, R34 ;  /* 0x00000022ff22723e */ /* 0x000fe200000010ff */
[----:B------:R1:W-:Y:S01]  /*5cc0*/  @P1 STG.E.U16 desc[UR36][R12.64+0x12], R63 ;  /* 0x0000123f0c001986 */ /* 0x0003e2000c101524 */
[----:B------:R-:W-:Y:S01]  /*5cd0*/  ISETP.GT.AND P1, PT, R6, 0x18, PT ;  /* 0x000000180600780c */ /* 0x000fe20003f24270 */
[-C--:B------:R-:W-:Y:S01]  /*5ce0*/  FMUL R38, R38, R72.reuse ;  /* 0x0000004826267220 */ /* 0x080fe20000400000 */
[----:B------:R-:W-:Y:S01]  /*5cf0*/  F2FP.BF16.F32.PACK_AB R35, RZ, R35 ;  /* 0x00000023ff23723e */ /* 0x000fe200000010ff */
[----:B------:R1:W-:Y:S01]  /*5d00*/  @P5 STG.E.U16 desc[UR36][R8.64+0x22], R49 ;  /* 0x0000223108005986 */ /* 0x0003e2000c101524 */
[C---:B------:R-:W-:Y:S01]  /*5d10*/  ISETP.GT.AND P5, PT, R0.reuse, 0x8, P0 ;  /* 0x000000080000780c */ /* 0x040fe200007a4270 */
[----:B------:R-:W-:Y:S01]  /*5d20*/  FMUL R39, R39, R72 ;  /* 0x0000004827277220 */ /* 0x000fe20000400000 */
[----:B------:R-:W-:Y:S01]  /*5d30*/  F2FP.BF16.F32.PACK_AB R36, RZ, R36 ;  /* 0x00000024ff24723e */ /* 0x000fe200000010ff */
[----:B------:R1:W-:Y:S01]  /*5d40*/  @P4 STG.E.U16 desc[UR36][R8.64+0x20], R48 ;  /* 0x0000203008004986 */ /* 0x0003e2000c101524 */
[----:B------:R-:W-:Y:S01]  /*5d50*/  ISETP.GT.AND P4, PT, R0, RZ, P1 ;  /* 0x000000ff0000720c */ /* 0x000fe20000f84270 */
[----:B0-----:R-:W-:Y:S01]  /*5d60*/  IMAD.WIDE.U32 R10, R4, 0xf0, R14 ;  /* 0x000000f0040a7825 */ /* 0x001fe200078e000e */
[----:B------:R-:W-:Y:S01]  /*5d70*/  F2FP.BF16.F32.PACK_AB R37, RZ, R37 ;  /* 0x00000025ff25723e */ /* 0x000fe200000010ff */
[----:B------:R1:W-:Y:S01]  /*5d80*/  @P3 STG.E.U16 desc[UR36][R14.64+0x20], R50 ;  /* 0x000020320e003986 */ /* 0x0003e2000c101524 */
[----:B------:R-:W-:Y:S01]  /*5d90*/  ISETP.GT.AND P3, PT, R6, 0x19, PT ;  /* 0x000000190600780c */ /* 0x000fe20003f64270 */
[----:B------:R-:W-:Y:S01]  /*5da0*/  IMAD.IADD R11, R5, 0x1, R11 ;  /* 0x00000001050b7824 */ /* 0x000fe200078e020b */
[----:B------:R-:W-:Y:S01]  /*5db0*/  F2FP.BF16.F32.PACK_AB R38, RZ, R38 ;  /* 0x00000026ff26723e */ /* 0x000fe200000010ff */
[-C--:B------:R-:W-:Y:S01]  /*5dc0*/  FMUL R24, R24, R72.reuse ;  /* 0x0000004818187220 */ /* 0x080fe20000400000 */
[----:B------:R-:W-:Y:S01]  /*5dd0*/  F2FP.BF16.F32.PACK_AB R39, RZ, R39 ;  /* 0x00000027ff27723e */ /* 0x000fe200000010ff */
[----:B------:R1:W-:Y:S01]  /*5de0*/  @P5 STG.E.U16 desc[UR36][R14.64+0x22], R51 ;  /* 0x000022330e005986 */ /* 0x0003e2000c101524 */
[C---:B------:R-:W-:Y:S01]  /*5df0*/  ISETP.GT.AND P5, PT, R0.reuse, RZ, P3 ;  /* 0x000000ff0000720c */ /* 0x040fe20001fa4270 */
[----:B------:R-:W-:Y:S01]  /*5e00*/  FMUL R25, R25, R72 ;  /* 0x0000004819197220 */ /* 0x000fe20000400000 */
[----:B------:R-:W-:Y:S01]  /*5e10*/  F2FP.BF16.F32.PACK_AB R24, RZ, R24 ;  /* 0x00000018ff18723e */ /* 0x000fe200000010ff */
[----:B------:R1:W-:Y:S01]  /*5e20*/  @P4 STG.E.U16 desc[UR36][R8.64+0x30], R52 ;  /* 0x0000303408004986 */ /* 0x0003e2000c101524 */
[----:B------:R-:W-:Y:S01]  /*5e30*/  ISETP.GT.AND P4, PT, R0, 0x8, P1 ;  /* 0x000000080000780c */ /* 0x000fe20000f84270 */
[-C--:B------:R-:W-:Y:S01]  /*5e40*/  FMUL R26, R26, R72.reuse ;  /* 0x000000481a1a7220 */ /* 0x080fe20000400000 */
[----:B------:R-:W-:Y:S01]  /*5e50*/  F2FP.BF16.F32.PACK_AB R25, RZ, R25 ;  /* 0x00000019ff19723e */ /* 0x000fe200000010ff */
[-C--:B------:R-:W-:Y:S01]  /*5e60*/  FMUL R27, R27, R72.reuse ;  /* 0x000000481b1b7220 */ /* 0x080fe20000400000 */
[-C--:B------:R-:W-:Y:S01]  /*5e70*/  FMUL R28, R28, R72.reuse ;  /* 0x000000481c1c7220 */ /* 0x080fe20000400000 */
[-C--:B------:R-:W-:Y:S01]  /*5e80*/  FMUL R29, R29, R72.reuse ;  /* 0x000000481d1d7220 */ /* 0x080fe20000400000 */
[-C--:B------:R-:W-:Y:S01]  /*5e90*/  FMUL R30, R30, R72.reuse ;  /* 0x000000481e1e7220 */ /* 0x080fe20000400000 */
[----:B------:R-:W-:Y:S01]  /*5ea0*/  FMUL R31, R31, R72 ;  /* 0x000000481f1f7220 */ /* 0x000fe20000400000 */
[----:B------:R-:W-:Y:S01]  /*5eb0*/  F2FP.BF16.F32.PACK_AB R26, RZ, R26 ;  /* 0x0000001aff1a723e */ /* 0x000fe200000010ff */
[----:B------:R1:W-:Y:S01]  /*5ec0*/  @P5 STG.E.U16 desc[UR36][R8.64+0x32], R53 ;  /* 0x0000323508005986 */ /* 0x0003e2000c101524 */
[----:B------:R-:W-:-:S02]  /*5ed0*/  ISETP.GT.AND P5, PT, R0, 0x8, P3 ;  /* 0x000000080000780c */ /* 0x000fc40001fa4270 */
[----:B------:R-:W-:Y:S01]  /*5ee0*/  F2FP.BF16.F32.PACK_AB R27, RZ, R27 ;  /* 0x0000001bff1b723e */ /* 0x000fe200000010ff */
[----:B------:R1:W-:Y:S01]  /*5ef0*/  @P4 STG.E.U16 desc[UR36][R14.64+0x30], R54 ;  /* 0x000030360e004986 */ /* 0x0003e2000c101524 */
[C---:B------:R-:W-:Y:S02]  /*5f00*/  ISETP.GT.AND P4, PT, R0.reuse, 0x80, P2 ;  /* 0x000000800000780c */ /* 0x040fe40001784270 */
[----:B------:R-:W-:Y:S02]  /*5f10*/  ISETP.GT.AND P2, PT, R0, 0x88, P2 ;  /* 0x000000880000780c */ /* 0x000fe40001744270 */
[----:B------:R-:W-:Y:S02]  /*5f20*/  F2FP.BF16.F32.PACK_AB R28, RZ, R28 ;  /* 0x0000001cff1c723e */ /* 0x000fe400000010ff */
[----:B------:R-:W-:Y:S02]  /*5f30*/  F2FP.BF16.F32.PACK_AB R29, RZ, R29 ;  /* 0x0000001dff1d723e */ /* 0x000fe400000010ff */
[----:B------:R-:W-:Y:S01]  /*5f40*/  F2FP.BF16.F32.PACK_AB R30, RZ, R30 ;  /* 0x0000001eff1e723e */ /* 0x000fe200000010ff */
[----:B------:R1:W-:Y:S01]  /*5f50*/  @P5 STG.E.U16 desc[UR36][R14.64+0x32], R55 ;  /* 0x000032370e005986 */ /* 0x0003e2000c101524 */
[----:B------:R-:W-:-:S02]  /*5f60*/  IADD3 R4, P5, R73, R10, RZ ;  /* 0x0000000a49047210 */ /* 0x000fc40007fbe0ff */
[----:B------:R-:W-:Y:S01]  /*5f70*/  F2FP.BF16.F32.PACK_AB R31, RZ, R31 ;  /* 0x0000001fff1f723e */ /* 0x000fe200000010ff */
[----:B------:R1:W-:Y:S01]  /*5f80*/  @P4 STG.E.U16 desc[UR36][R10.64+0x20], R40 ;  /* 0x000020280a004986 */ /* 0x0003e2000c101524 */
[C---:B------:R-:W-:Y:S01]  /*5f90*/  ISETP.GT.AND P4, PT, R0.reuse, 0x80, P0 ;  /* 0x000000800000780c */ /* 0x040fe20000784270 */
[----:B------:R-:W-:Y:S01]  /*5fa0*/  IMAD.X R5, R7, 0x1, R11, P5 ;  /* 0x0000000107057824 */ /* 0x000fe200028e060b */
[C---:B------:R-:W-:Y:S02]  /*5fb0*/  ISETP.GT.AND P0, PT, R0.reuse, 0x88, P0 ;  /* 0x000000880000780c */ /* 0x040fe40000704270 */
[----:B------:R-:W-:-:S09]  /*5fc0*/  ISETP.GT.AND P5, PT, R0, 0x88, P3 ;  /* 0x000000880000780c */ /* 0x000fd20001fa4270 */
[----:B------:R1:W-:Y:S01]  /*5fd0*/  @P4 STG.E.U16 desc[UR36][R10.64+0x22], R41 ;  /* 0x000022290a004986 */ /* 0x0003e2000c101524 */
[C---:B------:R-:W-:Y:S02]  /*5fe0*/  ISETP.GT.AND P4, PT, R0.reuse, 0x80, P1 ;  /* 0x000000800000780c */ /* 0x040fe40000f84270 */
[C---:B------:R-:W-:Y:S01]  /*5ff0*/  ISETP.GT.AND P1, PT, R0.reuse, 0x88, P1 ;  /* 0x000000880000780c */ /* 0x040fe20000f24270 */
[----:B------:R1:W-:Y:S01]  /*6000*/  @P2 STG.E.U16 desc[UR36][R4.64+0x20], R42 ;  /* 0x0000202a04002986 */ /* 0x0003e2000c101524 */
[----:B------:R-:W-:Y:S02]  /*6010*/  ISETP.GT.AND P2, PT, R0, 0x80, P3 ;  /* 0x000000800000780c */ /* 0x000fe40001f44270 */
[C---:B------:R-:W-:Y:S01]  /*6020*/  ISETP.GT.AND P3, PT, R6.reuse, 0x20, PT ;  /* 0x000000200600780c */ /* 0x040fe20003f64270 */
[----:B------:R1:W-:Y:S01]  /*6030*/  @P0 STG.E.U16 desc[UR36][R4.64+0x22], R43 ;  /* 0x0000222b04000986 */ /* 0x0003e2000c101524 */
[----:B------:R-:W-:-:S05]  /*6040*/  ISETP.GT.AND P0, PT, R6, 0x21, PT ;  /* 0x000000210600780c */ /* 0x000fca0003f04270 */
[----:B------:R1:W-:Y:S01]  /*6050*/  @P4 STG.E.U16 desc[UR36][R10.64+0x30], R44 ;  /* 0x0000302c0a004986 */ /* 0x0003e2000c101524 */
[----:B------:R-:W-:-:S03]  /*6060*/  ISETP.GT.AND P4, PT, R0, 0x8, P3 ;  /* 0x000000080000780c */ /* 0x000fc60001f84270 */
[----:B------:R1:W-:Y:S01]  /*6070*/  @P2 STG.E.U16 desc[UR36][R10.64+0x32], R45 ;  /* 0x0000322d0a002986 */ /* 0x0003e2000c101524 */
[----:B------:R-:W-:-:S03]  /*6080*/  ISETP.GT.AND P2, PT, R0, RZ, P0 ;  /* 0x000000ff0000720c */ /* 0x000fc60000744270 */
[----:B------:R1:W-:Y:S01]  /*6090*/  @P1 STG.E.U16 desc[UR36][R4.64+0x30], R46 ;  /* 0x0000302e04001986 */ /* 0x0003e2000c101524 */
[----:B------:R-:W-:-:S03]  /*60a0*/  ISETP.GT.AND P1, PT, R0, RZ, P3 ;  /* 0x000000ff0000720c */ /* 0x000fc60001f24270 */
[----:B------:R1:W-:Y:S01]  /*60b0*/  @P5 STG.E.U16 desc[UR36][R4.64+0x32], R47 ;  /* 0x0000322f04005986 */ /* 0x0003e2000c101524 */
[----:B------:R-:W-:-:S05]  /*60c0*/  ISETP.GT.AND P5, PT, R0, 0x8, P0 ;  /* 0x000000080000780c */ /* 0x000fca00007a4270 */
[----:B------:R1:W-:Y:S01]  /*60d0*/  @P2 STG.E.U16 desc[UR36][R8.64+0x42], R33 ;  /* 0x0000422108002986 */ /* 0x0003e2000c101524 */
[----:B------:R-:W-:-:S03]  /*60e0*/  ISETP.GT.AND P2, PT, R6, 0x29, PT ;  /* 0x000000290600780c */ /* 0x000fc60003f44270 */
[----:B------:R1:W-:Y:S01]  /*60f0*/  @P1 STG.E.U16 desc[UR36][R8.64+0x40], R32 ;  /* 0x0000402008001986 */ /* 0x0003e2000c101524 */
[----:B------:R-:W-:-:S03]  /*6100*/  ISETP.GT.AND P1, PT, R6, 0x28, PT ;  /* 0x000000280600780c */ /* 0x000fc60003f24270 */
[----:B------:R1:W-:Y:S01]  /*6110*/  @P4 STG.E.U16 desc[UR36][R14.64+0x40], R34 ;  /* 0x000040220e004986 */ /* 0x0003e2000c101524 */
[----:B------:R-:W-:-:S03]  /*6120*/  ISETP.GT.AND P4, PT, R0, RZ, P2 ;  /* 0x000000ff0000720c */ /* 0x000fc60001784270 */
[----:B------:R1:W-:Y:S01]  /*6130*/  @P5 STG.E.U16 desc[UR36][R14.64+0x42], R35 ;  /* 0x000042230e005986 */ /* 0x0003e2000c101524 */
[----:B------:R-:W-:-:S09]  /*6140*/  ISETP.GT.AND P5, PT, R0, RZ, P1 ;  /* 0x000000ff0000720c */ /* 0x000fd20000fa4270 */
[----:B------:R1:W-:Y:S01]  /*6150*/  @P4 STG.E.U16 desc[UR36][R8.64+0x52], R37 ;  /* 0x0000522508004986 */ /* 0x0003e2000c101524 */
[----:B------:R-:W-:-:S03]  /*6160*/  ISETP.GT.AND P4, PT, R0, 0x8, P2 ;  /* 0x000000080000780c */ /* 0x000fc60001784270 */
[----:B------:R1:W-:Y:S01]  /*6170*/  @P5 STG.E.U16 desc[UR36][R8.64+0x50], R36 ;  /* 0x0000502408005986 */ /* 0x0003e2000c101524 */
[----:B------:R-:W-:-:S09]  /*6180*/  ISETP.GT.AND P5, PT, R0, 0x8, P1 ;  /* 0x000000080000780c */ /* 0x000fd20000fa4270 */
[----:B------:R1:W-:Y:S01]  /*6190*/  @P4 STG.E.U16 desc[UR36][R14.64+0x52], R39 ;  /* 0x000052270e004986 */ /* 0x0003e2000c101524 */
[C---:B------:R-:W-:Y:S02]  /*61a0*/  ISETP.GT.AND P4, PT, R0.reuse, 0x80, P3 ;  /* 0x000000800000780c */ /* 0x040fe40001f84270 */
[C---:B------:R-:W-:Y:S01]  /*61b0*/  ISETP.GT.AND P3, PT, R0.reuse, 0x88, P3 ;  /* 0x000000880000780c */ /* 0x040fe20001f64270 */
[----:B------:R1:W-:Y:S01]  /*61c0*/  @P5 STG.E.U16 desc[UR36][R14.64+0x50], R38 ;  /* 0x000050260e005986 */ /* 0x0003e2000c101524 */
[C---:B------:R-:W-:Y:S02]  /*61d0*/  ISETP.GT.AND P5, PT, R0.reuse, 0x80, P0 ;  /* 0x000000800000780c */ /* 0x040fe400007a4270 */
[----:B------:R-:W-:-:S07]  /*61e0*/  ISETP.GT.AND P0, PT, R0, 0x88, P0 ;  /* 0x000000880000780c */ /* 0x000fce0000704270 */
[----:B------:R1:W-:Y:S01]  /*61f0*/  @P4 STG.E.U16 desc[UR36][R10.64+0x40], R24 ;  /* 0x000040180a004986 */ /* 0x0003e2000c101524 */
[C---:B------:R-:W-:Y:S02]  /*6200*/  ISETP.GT.AND P4, PT, R0.reuse, 0x80, P1 ;  /* 0x000000800000780c */ /* 0x040fe40000f84270 */
[C---:B------:R-:W-:Y:S01]  /*6210*/  ISETP.GT.AND P1, PT, R0.reuse, 0x88, P1 ;  /* 0x000000880000780c */ /* 0x040fe20000f24270 */
[----:B------:R1:W-:Y:S01]  /*6220*/  @P5 STG.E.U16 desc[UR36][R10.64+0x42], R25 ;  /* 0x000042190a005986 */ /* 0x0003e2000c101524 */
[C---:B------:R-:W-:Y:S02]  /*6230*/  ISETP.GT.AND P5, PT, R0.reuse, 0x80, P2 ;  /* 0x000000800000780c */ /* 0x040fe400017a4270 */
[----:B------:R-:W-:Y:S01]  /*6240*/  ISETP.GT.AND P2, PT, R0, 0x88, P2 ;  /* 0x000000880000780c */ /* 0x000fe20001744270 */
[----:B------:R1:W-:Y:S04]  /*6250*/  @P3 STG.E.U16 desc[UR36][R4.64+0x40], R26 ;  /* 0x0000401a04003986 */ /* 0x0003e8000c101524 */
[----:B------:R1:W-:Y:S04]  /*6260*/  @P0 STG.E.U16 desc[UR36][R4.64+0x42], R27 ;  /* 0x0000421b04000986 */ /* 0x0003e8000c101524 */
[----:B------:R1:W-:Y:S04]  /*6270*/  @P4 STG.E.U16 desc[UR36][R10.64+0x50], R28 ;  /* 0x0000501c0a004986 */ /* 0x0003e8000c101524 */
[----:B------:R1:W-:Y:S04]  /*6280*/  @P5 STG.E.U16 desc[UR36][R10.64+0x52], R29 ;  /* 0x0000521d0a005986 */ /* 0x0003e8000c101524 */
[----:B------:R1:W-:Y:S04]  /*6290*/  @P1 STG.E.U16 desc[UR36][R4.64+0x50], R30 ;  /* 0x0000501e04001986 */ /* 0x0003e8000c101524 */
[----:B------:R1:W-:Y:S02]  /*62a0*/  @P2 STG.E.U16 desc[UR36][R4.64+0x52], R31 ;  /* 0x0000521f04002986 */ /* 0x0003e4000c101524 */
.L_x_126:
[----:B------:R-:W-:Y:S05]  /*62b0*/  BSYNC B0 ;  /* 0x0000000000007941 */ /* 0x000fea0003800000 */
.L_x_34:
[----:B------:R-:W-:Y:S01]  /*62c0*/  ULDC UR4, c[0x0][0xc] ;  /* 0x0000030000047ab9 */ /* 0x000fe20000000800 */
[----:B------:R-:W-:Y:S01]  /*62d0*/  ULDC UR5, c[0x0][0x10] ;  /* 0x0000040000057ab9 */ /* 0x000fe20000000800 */
[----:B01----:R-:W0:Y:S01]  /*62e0*/  LDC R5, c[0x0][0x14] ;  /* 0x00000500ff057b82 */ /* 0x003e220000000800 */
[----:B------:R-:W-:Y:S01]  /*62f0*/  UIMAD.WIDE.U32 UR4, UR4, UR5, URZ ;  /* 0x00000005040472a5 */ /* 0x000fe2000f8e003f */
[----:B------:R-:W-:Y:S01]  /*6300*/  PRMT R0, RZ, 0x7610, R0 ;  /* 0x00007610ff007816 */ /* 0x000fe20000000000 */
[----:B------:R-:W-:Y:S02]  /*6310*/  IMAD.MOV.U32 R77, RZ, RZ, -0x1 ;  /* 0xffffffffff4d7424 */ /* 0x000fe400078e00ff */
[----:B------:R-:W-:Y:S02]  /*6320*/  IMAD.MOV.U32 R73, RZ, RZ, -0x1 ;  /* 0xffffffffff497424 */ /* 0x000fe400078e00ff */
[----:B0-----:R-:W-:-:S04]  /*6330*/  IMAD.WIDE.U32 R16, R5, UR4, R16 ;  /* 0x0000000405107c25 */ /* 0x001fc8000f8e0010 */
[----:B------:R-:W-:Y:S01]  /*6340*/  IMAD R5, R5, UR5, RZ ;  /* 0x0000000505057c24 */ /* 0x000fe2000f8e02ff */
[----:B------:R-:W-:Y:S02]  /*6350*/  ULDC.64 UR4, c[0x0][0x650] ;  /* 0x0001940000047ab9 */ /* 0x000fe40000000a00 */
[----:B------:R-:W-:Y:S01]  /*6360*/  ISETP.GE.U32.AND P0, PT, R16, UR4, PT ;  /* 0x0000000410007c0c */ /* 0x000fe2000bf06070 */
[----:B------:R-:W-:-:S05]  /*6370*/  IMAD.IADD R17, R17, 0x1, R5 ;  /* 0x0000000111117824 */ /* 0x000fca00078e0205 */
[----:B------:R-:W-:-:S13]  /*6380*/  ISETP.GE.U32.AND.EX P0, PT, R17, UR5, PT, P0 ;  /* 0x0000000511007c0c */ /* 0x000fda000bf06100 */
[----:B------:R-:W-:Y:S05]  /*6390*/  @P0 BRA `(.L_x_127) ;  /* 0x0000000400640947 */ /* 0x000fea0003800000 */
[----:B---3--:R-:W0:Y:S01]  /*63a0*/  S2R R12, SR_CTAID.X ;  /* 0x00000000000c7919 */ /* 0x008e220000002500 */
[----:B------:R-:W1:Y:S01]  /*63b0*/  LDC.64 R10, c[0x0][0x628] ;  /* 0x00018a00ff0a7b82 */ /* 0x000e620000000a00 */
[----:B------:R-:W-:Y:S01]  /*63c0*/  ULDC UR4, c[0x0][0x150] ;  /* 0x0000540000047ab9 */ /* 0x000fe20000000800 */
[----:B------:R-:W-:Y:S01]  /*63d0*/  IMAD.MOV.U32 R8, RZ, RZ, R16 ;  /* 0x000000ffff087224 */ /* 0x000fe200078e0010 */
[----:B------:R-:W3:Y:S01]  /*63e0*/  S2R R24, SR_CTAID.Y ;  /* 0x0000000000187919 */ /* 0x000ee20000002600 */
[----:B------:R-:W-:-:S04]  /*63f0*/  IMAD.MOV.U32 R9, RZ, RZ, R17 ;  /* 0x000000ffff097224 */ /* 0x000fc800078e0011 */
[----:B------:R-:W2:Y:S08]  /*6400*/  LDC R21, c[0x0][0x144] ;  /* 0x00005100ff157b82 */ /* 0x000eb00000000800 */
[----:B------:R-:W2:Y:S08]  /*6410*/  LDC R0, c[0x0][0x630] ;  /* 0x00018c00ff007b82 */ /* 0x000eb00000000800 */
[----:B----4-:R-:W4:Y:S01]  /*6420*/  LDC.64 R14, c[0x0][0x620] ;  /* 0x00018800ff0e7b82 */ /* 0x010f220000000a00 */
[----:B-1----:R-:W-:-:S04]  /*6430*/  ISETP.NE.U32.AND P0, PT, R10, RZ, PT ;  /* 0x000000ff0a00720c */ /* 0x002fc80003f05070 */
[----:B------:R-:W-:Y:S02]  /*6440*/  ISETP.NE.AND.EX P0, PT, R11, RZ, PT, P0 ;  /* 0x000000ff0b00720c */ /* 0x000fe40003f05300 */
[----:B0-----:R-:W-:-:S05]  /*6450*/  I2FP.F32.U32 R3, R12 ;  /* 0x0000000c00037245 */ /* 0x001fca0000201000 */
[----:B------:R-:W-:-:S04]  /*6460*/  FMUL R3, R3, UR4 ;  /* 0x0000000403037c20 */ /* 0x000fc80008400000 */
[----:B------:R0:W1:Y:S02]  /*6470*/  F2I.U32.TRUNC.NTZ R20, R3 ;  /* 0x0000000300147305 */ /* 0x000064000020f000 */
[----:B--23--:R-:W-:Y:S05]  /*6480*/  @!P0 BRA `(.L_x_128) ;  /* 0x0000000000288947 */ /* 0x00cfea0003800000 */
[----:B0-----:R-:W0:Y:S02]  /*6490*/  LDC R3, c[0x0][0x634] ;  /* 0x00018d00ff037b82 */ /* 0x001e240000000800 */
        /* <DEDUP_REMOVED lines=9> */
.L_x_128:
[----:B------:R-:W2:Y:S01]  /*6530*/  LDC.64 R30, c[0x0][0x640] ;  /* 0x00019000ff1e7b82 */ /* 0x000ea20000000a00 */
[-CC-:B------:R-:W-:Y:S01]  /*6540*/  SHF.R.U64 R73, R8, R0.reuse, R9.reuse ;  /* 0x0000000008497219 */ /* 0x180fe20000001209 */
[----:B-1----:R-:W-:Y:S01]  /*6550*/  IMAD.MOV R20, RZ, RZ, -R20 ;  /* 0x000000ffff147224 */ /* 0x002fe200078e0a14 */
[----:B------:R-:W-:Y:S01]  /*6560*/  SHF.R.U32.HI R0, RZ, R0, R9 ;  /* 0x00000000ff007219 */ /* 0x000fe20000011609 */
[----:B------:R-:W-:Y:S01]  /*6570*/  ULDC UR4, c[0x0][0x154] ;  /* 0x0000550000047ab9 */ /* 0x000fe20000000800 */
[----:B0-----:R-:W-:Y:S01]  /*6580*/  IADD3 R3, P0, RZ, -R73, RZ ;  /* 0x80000049ff037210 */ /* 0x001fe20007f1e0ff */
[----:B------:R-:W-:Y:S02]  /*6590*/  IMAD R26, R21, R20, R12 ;  /* 0x00000014151a7224 */ /* 0x000fe400078e020c */
[----:B------:R-:W0:Y:S01]  /*65a0*/  LDC R6, c[0x0][0x618] ;  /* 0x00018600ff067b82 */ /* 0x000e220000000800 */
[----:B------:R-:W-:Y:S02]  /*65b0*/  IMAD.MOV.U32 R7, RZ, RZ, 0x1 ;  /* 0x00000001ff077424 */ /* 0x000fe400078e00ff */
[----:B------:R-:W-:-:S04]  /*65c0*/  IMAD.X R5, RZ, RZ, ~R0, P0 ;  /* 0x000000ffff057224 */ /* 0x000fc800000e0e00 */
[-C--:B----4-:R-:W-:Y:S01]  /*65d0*/  IMAD R0, R5, R14.reuse, RZ ;  /* 0x0000000e05007224 */ /* 0x090fe200078e02ff */
[----:B------:R-:W1:Y:S01]  /*65e0*/  LDC R8, c[0x0][0x608] ;  /* 0x00018200ff087b82 */ /* 0x000e620000000800 */
[----:B------:R-:W-:-:S04]  /*65f0*/  IMAD.WIDE.U32 R4, R3, R14, R16 ;  /* 0x0000000e03047225 */ /* 0x000fc800078e0010 */
[----:B------:R-:W-:Y:S01]  /*6600*/  IMAD R3, R3, R15, R0 ;  /* 0x0000000f03037224 */ /* 0x000fe200078e0200 */
[----:B------:R-:W-:Y:S02]  /*6610*/  I2FP.F32.U32 R0, R24 ;  /* 0x0000001800007245 */ /* 0x000fe40000201000 */
[----:B------:R-:W3:Y:S01]  /*6620*/  LDC R28, c[0x0][0x658] ;  /* 0x00019600ff1c7b82 */ /* 0x000ee20000000800 */
[----:B------:R-:W-:Y:S01]  /*6630*/  IMAD.IADD R3, R5, 0x1, R3 ;  /* 0x0000000105037824 */ /* 0x000fe200078e0203 */
[----:B--2---:R-:W-:Y:S01]  /*6640*/  ISETP.NE.U32.AND P0, PT, R30, RZ, PT ;  /* 0x000000ff1e00720c */ /* 0x004fe20003f05070 */
[----:B------:R-:W-:Y:S01]  /*6650*/  FMUL R0, R0, UR4 ;  /* 0x0000000400007c20 */ /* 0x000fe20008400000 */
[----:B------:R-:W-:Y:S02]  /*6660*/  IMAD.MOV.U32 R5, RZ, RZ, -0x1 ;  /* 0xffffffffff057424 */ /* 0x000fe400078e00ff */
[----:B------:R-:W-:Y:S01]  /*6670*/  ISETP.NE.AND.EX P0, PT, R31, RZ, PT, P0 ;  /* 0x000000ff1f00720c */ /* 0x000fe20003f05300 */
[----:B------:R2:W4:Y:S01]  /*6680*/  F2I.U32.TRUNC.NTZ R14, R0 ;  /* 0x00000000000e7305 */ /* 0x000522000020f000 */
[----:B------:R-:W2:Y:S01]  /*6690*/  LDC R15, c[0x0][0x148] ;  /* 0x00005200ff0f7b82 */ /* 0x000ea20000000800 */
[----:B0-----:R-:W-:-:S02]  /*66a0*/  SHF.R.U64 R12, R4, R6, R3 ;  /* 0x00000006040c7219 */ /* 0x001fc40000001203 */
[----:B------:R-:W-:-:S05]  /*66b0*/  SHF.R.U32.HI R3, RZ, R6, R3 ;  /* 0x00000006ff037219 */ /* 0x000fca0000011603 */
[----:B------:R-:W0:Y:S01]  /*66c0*/  LDC R20, c[0x0][0x600] ;  /* 0x00018000ff147b82 */ /* 0x000e220000000800 */
[-CC-:B-1----:R-:W-:Y:S02]  /*66d0*/  SHF.R.U64 R10, R12, R8.reuse, R3.reuse ;  /* 0x000000080c0a7219 */ /* 0x182fe40000001203 */
[----:B------:R-:W-:-:S05]  /*66e0*/  SHF.R.U32.HI R3, RZ, R8, R3 ;  /* 0x00000008ff037219 */ /* 0x000fca0000011603 */
[----:B------:R-:W1:Y:S01]  /*66f0*/  LDC R25, c[0x0][0x648] ;  /* 0x00019200ff197b82 */ /* 0x000e620000000800 */
[-C--:B---3--:R-:W-:Y:S02]  /*6700*/  SHF.L.U32 R4, R5, R28.reuse, RZ ;  /* 0x0000001c05047219 */ /* 0x088fe400000006ff */
[-CC-:B------:R-:W-:Y:S02]  /*6710*/  SHF.R.U64 R13, R10, R28.reuse, R3.reuse ;  /* 0x0000001c0a0d7219 */ /* 0x180fe40000001203 */
[----:B------:R-:W-:Y:S02]  /*6720*/  SHF.R.U32.HI R5, RZ, R28, R3 ;  /* 0x0000001cff057219 */ /* 0x000fe40000011603 */
[----:B------:R-:W-:Y:S01]  /*6730*/  LOP3.LUT R21, RZ, R4, RZ, 0x33, !PT ;  /* 0x00000004ff157212 */ /* 0x000fe200078e33ff */
[----:B------:R-:W3:Y:S01]  /*6740*/  LDC R27, c[0x0][0x638] ;  /* 0x00018e00ff1b7b82 */ /* 0x000ee20000000800 */
[----:B------:R-:W-:Y:S01]  /*6750*/  SHF.L.U32 R28, R7, R28, RZ ;  /* 0x0000001c071c7219 */ /* 0x000fe200000006ff */
[----:B------:R-:W-:-:S06]  /*6760*/  IMAD.MOV.U32 R4, RZ, RZ, R13 ;  /* 0x000000ffff047224 */ /* 0x000fcc00078e000d */
[----:B------:R-:W0:Y:S01]  /*6770*/  LDC R29, c[0x0][0x610] ;  /* 0x00018400ff1d7b82 */ /* 0x000e220000000800 */
[----:B----4-:R-:W-:Y:S05]  /*6780*/  @!P0 BRA `(.L_x_129) ;  /* 0x0000000000288947 */ /* 0x010fea0003800000 */
[----:B--2---:R-:W2:Y:S02]  /*6790*/  LDC R0, c[0x0][0x64c] ;  /* 0x00019300ff007b82 */ /* 0x004ea40000000800 */
[----:B--2---:R-:W-:-:S05]  /*67a0*/  IADD3 R3, P0, R13, R0, RZ ;  /* 0x000000000d037210 */ /* 0x004fca0007f1e0ff */
        /* <DEDUP_REMOVED lines=8> */
.L_x_129:
[----:B------:R-:W-:Y:S01]  /*6830*/  ISETP.NE.AND P0, PT, R2, 0x1, PT ;  /* 0x000000010200780c */ /* 0x000fe20003f05270 */
[----:B------:R-:W-:Y:S01]  /*6840*/  IMAD.MOV R14, RZ, RZ, -R14 ;  /* 0x000000ffff0e7224 */ /* 0x000fe200078e0a0e */
[----:B-12---:R-:W-:Y:S01]  /*6850*/  SHF.R.U64 R0, R4, R25, R5 ;  /* 0x0000001904007219 */ /* 0x006fe20000001205 */
[----:B0-----:R-:W-:Y:S01]  /*6860*/  VIADD R5, R20, 0xffffffff ;  /* 0xffffffff14057836 */ /* 0x001fe20000000000 */
[----:B------:R-:W-:Y:S01]  /*6870*/  LOP3.LUT R3, R10, R21, RZ, 0xc0, !PT ;  /* 0x000000150a037212 */ /* 0x000fe200078ec0ff */
[----:B------:R-:W-:Y:S02]  /*6880*/  IMAD.MOV.U32 R6, RZ, RZ, 0x1 ;  /* 0x00000001ff067424 */ /* 0x000fe400078e00ff */
[----:B------:R-:W-:Y:S01]  /*6890*/  IMAD.MOV R4, RZ, RZ, -R0 ;  /* 0x000000ffff047224 */ /* 0x000fe200078e0a00 */
[----:B------:R-:W-:Y:S01]  /*68a0*/  LOP3.LUT R5, R12, R5, RZ, 0xc0, !PT ;  /* 0x000000050c057212 */ /* 0x000fe200078ec0ff */
[----:B------:R-:W-:Y:S02]  /*68b0*/  IMAD R3, R28, R0, R3 ;  /* 0x000000001c037224 */ /* 0x000fe400078e0203 */
[----:B---3--:R-:W-:-:S02]  /*68c0*/  IMAD R0, R4, R27, R13 ;  /* 0x0000001b04007224 */ /* 0x008fc400078e020d */
[----:B------:R-:W-:Y:S02]  /*68d0*/  @P0 IMAD R26, R15, R14, R24 ;  /* 0x0000000e0f1a0224 */ /* 0x000fe400078e0218 */
[----:B------:R-:W-:Y:S01]  /*68e0*/  IMAD R4, R0, R20, R5 ;  /* 0x0000001400047224 */ /* 0x000fe200078e0205 */
[----:B------:R-:W-:Y:S01]  /*68f0*/  PRMT R0, R6, 0x7610, R0 ;  /* 0x0000761006007816 */ /* 0x000fe20000000000 */
[----:B------:R-:W-:-:S05]  /*6900*/  IMAD R3, R3, R29, R26 ;  /* 0x0000001d03037224 */ /* 0x000fca00078e021a */
[----:B------:R-:W-:Y:S02]  /*6910*/  SEL R77, R4, R3, !P0 ;  /* 0x00000003044d7207 */ /* 0x000fe40004000000 */
[----:B------:R-:W-:-:S07]  /*6920*/  SEL R3, R3, R4, !P0 ;  /* 0x0000000403037207 */ /* 0x000fce0004000000 */
.L_x_127:
[----:B------:R-:W-:Y:S01]  /*6930*/  LOP3.LUT P0, RZ, R0, 0xff, RZ, 0xc0, !PT ;  /* 0x000000ff00ff7812 */ /* 0x000fe2000780c0ff */
[----:B------:R-:W-:-:S12]  /*6940*/  IMAD.MOV.U32 R79, RZ, RZ, R3 ;  /* 0x000000ffff4f7224 */ /* 0x000fd800078e0003 */
[----:B------:R-:W-:Y:S05]  /*6950*/  @P0 BRA `(.L_x_130) ;  /* 0xffffffa8003c0947 */ /* 0x000fea000383ffff */
[----:B------:R-:W-:Y:S05]  /*6960*/  EXIT ;  /* 0x000000000000794d */ /* 0x000fea0003800000 */
.L_x_7:
[----:B0-----:R-:W-:Y:S01]  /*6970*/  ULDC.64 UR4, c[0x0][0x650] ;  /* 0x0001940000047ab9 */ /* 0x001fe20000000a00 */
        /* <DEDUP_REMOVED lines=25> */
.L_x_132:
[----:B------:R-:W0:Y:S01]  /*6b10*/  LDC.64 R28, c[0x0][0x640] ;  /* 0x00019000ff1c7b82 */ /* 0x000e220000000a00 */
[-CC-:B------:R-:W-:Y:S01]  /*6b20*/  SHF.R.U64 R22, R12, R6.reuse, R13.reuse ;  /* 0x000000060c167219 */ /* 0x180fe2000000120d */
[----:B------:R-:W-:Y:S01]  /*6b30*/  IMAD.MOV.U32 R30, RZ, RZ, 0x1 ;  /* 0x00000001ff1e7424 */ /* 0x000fe200078e00ff */
[----:B------:R-:W-:Y:S02]  /*6b40*/  SHF.R.U32.HI R6, RZ, R6, R13 ;  /* 0x00000006ff067219 */ /* 0x000fe4000001160d */
        /* <DEDUP_REMOVED lines=8> */
[----:B------:R-:W-:Y:S01]  /*6bd0*/  IMAD.IADD R9, R9, 0x1, R11 ;  /* 0x0000000109097824 */ /* 0x000fe200078e020b */
[----:B0-----:R-:W-:-:S04]  /*6be0*/  ISETP.NE.U32.AND P0, PT, R28, RZ, PT ;  /* 0x000000ff1c00720c */ /* 0x001fc80003f05070 */
[----:B------:R-:W-:Y:S02]  /*6bf0*/  ISETP.NE.AND.EX P0, PT, R29, RZ, PT, P0 ;  /* 0x000000ff1d00720c */ /* 0x000fe40003f05300 */
[----:B------:R-:W0:Y:S01]  /*6c00*/  LDC R20, c[0x0][0x600] ;  /* 0x00018000ff147b82 */ /* 0x000e220000000800 */
[-CC-:B-1----:R-:W-:Y:S01]  /*6c10*/  SHF.R.U64 R14, R8, R10.reuse, R9.reuse ;  /* 0x0000000a080e7219 */ /* 0x182fe20000001209 */
[----:B------:R-:W-:Y:S01]  /*6c20*/  IMAD.MOV.U32 R8, RZ, RZ, -0x1 ;  /* 0xffffffffff087424 */ /* 0x000fe200078e00ff */
[----:B------:R-:W-:-:S05]  /*6c30*/  SHF.R.U32.HI R9, RZ, R10, R9 ;  /* 0x0000000aff097219 */ /* 0x000fca0000011609 */
[----:B------:R-:W1:Y:S01]  /*6c40*/  LDC R24, c[0x0][0x648] ;  /* 0x00019200ff187b82 */ /* 0x000e620000000800 */
[-CC-:B--2---:R-:W-:Y:S02]  /*6c50*/  SHF.R.U64 R23, R14, R12.reuse, R9.reuse ;  /* 0x0000000c0e177219 */ /* 0x184fe40000001209 */
[----:B------:R-:W-:-:S05]  /*6c60*/  SHF.R.U32.HI R6, RZ, R12, R9 ;  /* 0x0000000cff067219 */ /* 0x000fca0000011609 */
[----:B------:R-:W2:Y:S01]  /*6c70*/  LDC R26, c[0x0][0x638] ;  /* 0x00018e00ff1a7b82 */ /* 0x000ea20000000800 */
[-C--:B---3--:R-:W-:Y:S02]  /*6c80*/  SHF.L.U32 R8, R8, R27.reuse, RZ ;  /* 0x0000001b08087219 */ /* 0x088fe400000006ff */
[-CC-:B------:R-:W-:Y:S02]  /*6c90*/  SHF.R.U64 R25, R23, R27.reuse, R6.reuse ;  /* 0x0000001b17197219 */ /* 0x180fe40000001206 */
[----:B------:R-:W-:Y:S02]  /*6ca0*/  LOP3.LUT R32, RZ, R8, RZ, 0x33, !PT ;  /* 0x00000008ff207212 */ /* 0x000fe400078e33ff */
[----:B------:R-:W-:Y:S01]  /*6cb0*/  SHF.R.U32.HI R9, RZ, R27, R6 ;  /* 0x0000001bff097219 */ /* 0x000fe20000011606 */
[----:B------:R-:W3:Y:S01]  /*6cc0*/  LDC R31, c[0x0][0x610] ;  /* 0x00018400ff1f7b82 */ /* 0x000ee20000000800 */
[----:B------:R-:W-:Y:S01]  /*6cd0*/  IMAD.MOV.U32 R8, RZ, RZ, R25 ;  /* 0x000000ffff087224 */ /* 0x000fe200078e0019 */
[----:B------:R-:W-:Y:S06]  /*6ce0*/  @!P0 BRA `(.L_x_133) ;  /* 0x0000000000288947 */ /* 0x000fec0003800000 */
        /* <DEDUP_REMOVED lines=10> */
.L_x_133:
[----:B------:R-:W-:Y:S02]  /*6d90*/  ISETP.NE.AND P0, PT, R2, 0x1, PT ;  /* 0x000000010200780c */ /* 0x000fe40003f05270 */
[----:B-1----:R-:W-:Y:S01]  /*6da0*/  SHF.R.U64 R6, R8, R24, R9 ;  /* 0x0000001808067219 */ /* 0x002fe20000001209 */
[----:B0-----:R-:W-:Y:S01]  /*6db0*/  VIADD R9, R20, 0xffffffff ;  /* 0xffffffff14097836 */ /* 0x001fe20000000000 */
[----:B------:R-:W-:Y:S02]  /*6dc0*/  SHF.L.U32 R30, R30, R27, RZ ;  /* 0x0000001b1e1e7219 */ /* 0x000fe400000006ff */
[----:B------:R-:W-:Y:S01]  /*6dd0*/  LOP3.LUT R5, R23, R32, RZ, 0xc0, !PT ;  /* 0x0000002017057212 */ /* 0x000fe200078ec0ff */
[----:B------:R-:W-:-:S04]  /*6de0*/  IMAD.MOV R8, RZ, RZ, -R6 ;  /* 0x000000ffff087224 */ /* 0x000fc800078e0a06 */
[----:B------:R-:W-:Y:S01]  /*6df0*/  IMAD R6, R30, R6, R5 ;  /* 0x000000061e067224 */ /* 0x000fe200078e0205 */
[----:B------:R-:W-:Y:S01]  /*6e00*/  LOP3.LUT R5, R14, R9, RZ, 0xc0, !PT ;  /* 0x000000090e057212 */ /* 0x000fe200078ec0ff */
[----:B------:R-:W-:Y:S02]  /*6e10*/  @P0 IMAD R3, R7, R21, R4 ;  /* 0x0000001507030224 */ /* 0x000fe400078e0204 */
[----:B--2---:R-:W-:Y:S02]  /*6e20*/  IMAD R4, R8, R26, R25 ;  /* 0x0000001a08047224 */ /* 0x004fe400078e0219 */
[----:B---3--:R-:W-:Y:S02]  /*6e30*/  IMAD R3, R6, R31, R3 ;  /* 0x0000001f06037224 */ /* 0x008fe400078e0203 */
[----:B------:R-:W-:Y:S02]  /*6e40*/  IMAD R4, R4, R20, R5 ;  /* 0x0000001404047224 */ /* 0x000fe400078e0205 */
[----:B------:R-:W-:-:S02]  /*6e50*/  IMAD.MOV.U32 R8, RZ, RZ, 0x1 ;  /* 0x00000001ff087424 */ /* 0x000fc400078e00ff */
[----:B------:R-:W-:Y:S01]  /*6e60*/  IMAD.MOV.U32 R6, RZ, RZ, R22 ;  /* 0x000000ffff067224 */ /* 0x000fe200078e0016 */
[----:B------:R-:W-:Y:S02]  /*6e70*/  SEL R20, R4, R3, !P0 ;  /* 0x0000000304147207 */ /* 0x000fe40004000000 */
[----:B------:R-:W-:-:S07]  /*6e80*/  SEL R13, R3, R4, !P0 ;  /* 0x00000004030d7207 */ /* 0x000fce0004000000 */
.L_x_131:
[----:B------:R-:W-:-:S08]  /*6e90*/  NOP ;  /* 0x0000000000007918 */ /* 0x000fd00000000000 */
[----:B------:R-:W0:-:S00]  /*6ea0*/  USETMAXREG.DEALLOC.CTAPOOL 0x28 ;  /* 0x00000028000079c8 */ /* 0x000e0000080e0500 */
[----:B0-----:R-:W-:-:S13]  /*6eb0*/  ISETP.NE.AND P0, PT, R0, RZ, PT ;  /* 0x000000ff0000720c */ /* 0x001fda0003f05270 */
[----:B------:R-:W-:Y:S05]  /*6ec0*/  @P0 EXIT ;  /* 0x000000000000094d */ /* 0x000fea0003800000 */
[----:B------:R-:W-:Y:S01]  /*6ed0*/  LOP3.LUT P0, RZ, R8, 0xff, RZ, 0xc0, !PT ;  /* 0x000000ff08ff7812 */ /* 0x000fe2000780c0ff */
[----:B------:R-:W-:Y:S02]  /*6ee0*/  IMAD.MOV.U32 R0, RZ, RZ, 0x1 ;  /* 0x00000001ff007424 */ /* 0x000fe400078e00ff */
[----:B------:R-:W-:-:S10]  /*6ef0*/  IMAD.MOV.U32 R3, RZ, RZ, RZ ;  /* 0x000000ffff037224 */ /* 0x000fd400078e00ff */
[----:B------:R-:W-:Y:S05]  /*6f00*/  @!P0 BRA `(.L_x_134) ;  /* 0x0000000c00448947 */ /* 0x000fea0003800000 */
[----:B------:R-:W0:Y:S01]  /*6f10*/  LDC R0, c[0x0][0x28c] ;  /* 0x0000a300ff007b82 */ /* 0x000e220000000800 */
[----:B------:R-:W1:Y:S01]  /*6f20*/  S2R R9, SR_CgaCtaId ;  /* 0x0000000000097919 */ /* 0x000e620000008800 */
[----:B------:R-:W-:Y:S01]  /*6f30*/  ULDC UR5, c[0x0][0x600] ;  /* 0x0001800000057ab9 */ /* 0x000fe20000000800 */
[----:B------:R-:W-:Y:S01]  /*6f40*/  ULDC UR4, c[0x0][0xc] ;  /* 0x0000030000047ab9 */ /* 0x000fe20000000800 */
[----:B------:R-:W-:Y:S01]  /*6f50*/  UIADD3 UR16, UR5, -0x1, URZ ;  /* 0xffffffff05107890 */ /* 0x000fe2000fffe03f */
[----:B------:R-:W-:Y:S01]  /*6f60*/  BSSY B0, `(.L_x_134) ;  /* 0x00000cb000007945 */ /* 0x000fe20003800000 */
[----:B------:R-:W-:Y:S01]  /*6f70*/  ULDC UR6, c[0x0][0x658] ;  /* 0x0001960000067ab9 */ /* 0x000fe20000000800 */
[----:B------:R-:W-:Y:S01]  /*6f80*/  ULDC UR5, c[0x0][0x10] ;  /* 0x0000040000057ab9 */ /* 0x000fe20000000800 */
[----:B------:R-:W-:Y:S01]  /*6f90*/  UMOV UR7, 0xffffffff ;  /* 0xffffffff00077882 */ /* 0x000fe20000000000 */
[----:B------:R-:W-:Y:S01]  /*6fa0*/  UMOV UR8, 0x1 ;  /* 0x0000000100087882 */ /* 0x000fe20000000000 */
[----:B------:R-:W-:Y:S01]  /*6fb0*/  UIMAD.WIDE.U32 UR4, UR4, UR5, URZ ;  /* 0x00000005040472a5 */ /* 0x000fe2000f8e003f */
[----:B------:R-:W-:Y:S01]  /*6fc0*/  IMAD.MOV.U32 R11, RZ, RZ, 0x1 ;  /* 0x00000001ff0b7424 */ /* 0x000fe200078e00ff */
[----:B------:R-:W-:Y:S01]  /*6fd0*/  USHF.L.U32 UR7, UR7, UR6, URZ ;  /* 0x0000000607077299 */ /* 0x000fe2000800063f */
[----:B------:R-:W-:Y:S01]  /*6fe0*/  LOP3.LUT R8, R19, 0x2, RZ, 0xfc, !PT ;  /* 0x0000000213087812 */ /* 0x000fe200078efcff */
[----:B------:R-:W-:-:S02]  /*6ff0*/  USHF.L.U32 UR18, UR8, UR6, URZ ;  /* 0x0000000608127299 */ /* 0x000fc4000800063f */
[----:B------:R-:W-:Y:S01]  /*7000*/  ULOP3.LUT UR17, URZ, UR7, URZ, 0x33, !UPT ;  /* 0x000000073f117292 */ /* 0x000fe2000f8e333f */
[----:B------:R-:W-:Y:S01]  /*7010*/  ULDC UR6, c[0x0][0x14] ;  /* 0x0000050000067ab9 */ /* 0x000fe20000000800 */
[----:B------:R-:W-:Y:S01]  /*7020*/  ULDC.64 UR22, c[0x0][0x198] ;  /* 0x0000660000167ab9 */ /* 0x000fe20000000a00 */
[----:B------:R-:W-:Y:S02]  /*7030*/  UIMAD.WIDE.U32 UR20, UR4, UR6, URZ ;  /* 0x00000006041472a5 */ /* 0x000fe4000f8e003f */
[----:B------:R-:W-:Y:S01]  /*7040*/  UIMAD UR13, UR5, UR6, URZ ;  /* 0x00000006050d72a4 */ /* 0x000fe2000f8e023f */
[----:B0-----:R-:W-:-:S03]  /*7050*/  VIADD R0, R0, 0x3f ;  /* 0x0000003f00007836 */ /* 0x001fc60000000000 */
[----:B------:R-:W-:Y:S02]  /*7060*/  UIADD3 UR13, UR21, UR13, URZ ;  /* 0x0000000d150d7290 */ /* 0x000fe4000fffe03f */
[----:B------:R-:W-:-:S04]  /*7070*/  SHF.R.S32.HI R3, RZ, 0x1f, R0 ;  /* 0x0000001fff037819 */ /* 0x000fc80000011400 */
[----:B------:R-:W-:Y:S01]  /*7080*/  LEA.HI R3, R3, R0, RZ, 0x6 ;  /* 0x0000000003037211 */ /* 0x000fe200078f30ff */
[----:B------:R-:W-:Y:S01]  /*7090*/  IMAD.MOV.U32 R0, RZ, RZ, 0x1 ;  /* 0x00000001ff007424 */ /* 0x000fe200078e00ff */
[----:B-1----:R-:W-:Y:S02]  /*70a0*/  LOP3.LUT R9, R9, 0x1, RZ, 0xc0, !PT ;  /* 0x0000000109097812 */ /* 0x002fe400078ec0ff */
[----:B------:R-:W-:Y:S01]  /*70b0*/  SHF.R.S32.HI R10, RZ, 0x6, R3 ;  /* 0x00000006ff0a7819 */ /* 0x000fe20000011403 */
[----:B------:R-:W-:-:S04]  /*70c0*/  IMAD.MOV.U32 R3, RZ, RZ, RZ ;  /* 0x000000ffff037224 */ /* 0x000fc800078e00ff */
[----:B------:R-:W-:-:S07]  /*70d0*/  VIADD R12, R10, 0x1 ;  /* 0x000000010a0c7836 */ /* 0x000fce0000000000 */
.L_x_145:
[----:B------:R-:W-:-:S03]  /*70e0*/  UMOV UR4, 0xffffffff ;  /* 0xffffffff00047882 */ /* 0x000fc60000000000 */
[----:B------:R-:W-:Y:S05]  /*70f0*/  BRA.DIV UR4, `(.L_x_135) ;  /* 0x0000001204207947 */ /* 0x000fea000b800000 */
[----:B------:R-:W-:-:S13]  /*7100*/  ELECT P6, URZ, PT ;  /* 0x00000000003f782f */ /* 0x000fda00038c0000 */
.L_x_159:
[----:B------:R-:W0:Y:S01]  /*7110*/  LDC R4, c[0x0][0x28c] ;  /* 0x0000a300ff047b82 */ /* 0x000e220000000800 */
[----:B------:R-:W-:Y:S01]  /*7120*/  BSSY B1, `(.L_x_136) ;  /* 0x000003a000017945 */ /* 0x000fe20003800000 */
[----:B0-----:R-:W-:-:S13]  /*7130*/  ISETP.LT.OR P6, PT, R4, 0x1, !P6 ;  /* 0x000000010400780c */ /* 0x001fda00077c1670 */
[----:B------:R-:W-:Y:S05]  /*7140*/  @P6 BRA `(.L_x_137) ;  /* 0x0000000000dc6947 */ /* 0x000fea0003800000 */
[----:B------:R-:W-:Y:S02]  /*7150*/  IMAD R20, R20, 0x2, R9 ;  /* 0x0000000214147824 */ /* 0x000fe400078e0209 */
[----:B------:R-:W-:Y:S02]  /*7160*/  IMAD R21, R13, 0xc0, RZ ;  /* 0x000000c00d157824 */ /* 0x000fe400078e02ff */
[----:B------:R-:W-:Y:S02]  /*7170*/  IMAD.MOV.U32 R22, RZ, RZ, RZ ;  /* 0x000000ffff167224 */ /* 0x000fe400078e00ff */
[----:B------:R-:W-:Y:S02]  /*7180*/  IMAD.MOV.U32 R4, RZ, RZ, R12 ;  /* 0x000000ffff047224 */ /* 0x000fe400078e000c */
[----:B------:R-:W-:Y:S02]  /*7190*/  IMAD.MOV.U32 R5, RZ, RZ, R0 ;  /* 0x000000ffff057224 */ /* 0x000fe400078e0000 */
[----:B------:R-:W-:-:S02]  /*71a0*/  IMAD.MOV.U32 R14, RZ, RZ, R3 ;  /* 0x000000ffff0e7224 */ /* 0x000fc400078e0003 */
[----:B------:R-:W-:-:S07]  /*71b0*/  IMAD R15, R20, 0x18, RZ ;  /* 0x00000018140f7824 */ /* 0x000fce00078e02ff */
.L_x_140:
[----:B------:R-:W0:Y:S01]  /*71c0*/  S2R R20, SR_CgaCtaId ;  /* 0x0000000000147919 */ /* 0x000e220000008800 */
[----:B------:R-:W-:Y:S02]  /*71d0*/  MOV R7, 0x400 ;  /* 0x0000040000077802 */ /* 0x000fe40000000f00 */
[----:B------:R-:W-:-:S13]  /*71e0*/  LOP3.LUT P1, RZ, R18, 0x7f, RZ, 0xc0, !PT ;  /* 0x0000007f12ff7812 */ /* 0x000fda000782c0ff */
[----:B------:R-:W1:Y:S01]  /*71f0*/  @!P1 LDC R13, c[0x0][0x500] ;  /* 0x00014000ff0d9b82 */ /* 0x000e620000000800 */
[----:B0-----:R-:W-:Y:S02]  /*7200*/  LEA R23, R20, R7, 0x18 ;  /* 0x0000000714177211 */ /* 0x001fe400078ec0ff */
[----:B------:R-:W-:-:S03]  /*7210*/  SHF.L.U32 R7, R5, 0x1f, RZ ;  /* 0x0000001f05077819 */ /* 0x000fc600000006ff */
[----:B------:R-:W-:-:S04]  /*7220*/  IMAD R20, R14, 0x8, R23 ;  /* 0x000000080e147824 */ /* 0x000fc800078e0217 */
[----:B------:R-:W0:Y:S02]  /*7230*/  SYNCS.PHASECHK.TRANS64.TRYWAIT P0, [R20+URZ+0x38], R7 ;  /* 0x00003807140075a7 */ /* 0x000e24000800017f */
[----:B01----:R-:W-:Y:S05]  /*7240*/  @!P0 BRA `(.L_x_138) ;  /* 0x0000000c00ec8947 */ /* 0x003fea0003800000 */
.L_x_160:
[----:B0-----:R-:W-:Y:S01]  /*7250*/  PRMT R7, R8, 0x9910, RZ ;  /* 0x0000991008077816 */ /* 0x001fe200000000ff */
[----:B------:R0:W-:Y:S03]  /*7260*/  @!P1 SYNCS.ARRIVE.TRANS64 RZ, [R20+URZ], R13 ;  /* 0x0000000d14ff99a7 */ /* 0x0001e6000800003f */
[----:B------:R-:W-:-:S13]  /*7270*/  ISETP.NE.AND P0, PT, R7, 0x2, PT ;  /* 0x000000020700780c */ /* 0x000fda0003f05270 */
[----:B0-----:R-:W-:Y:S05]  /*7280*/  @P0 BRA `(.L_x_139) ;  /* 0x0000000000040947 */ /* 0x001fea0003800000 */
[----:B------:R-:W-:Y:S01]  /*7290*/  BPT.TRAP 0x1 ;  /* 0x000000040000795c */ /* 0x000fe20000300000 */
.L_x_139:
[----:B------:R-:W-:Y:S01]  /*72a0*/  IMAD R7, R14, 0x2, R9 ;  /* 0x000000020e077824 */ /* 0x000fe200078e0209 */
[----:B------:R-:W-:Y:S01]  /*72b0*/  R2UR UR9, R20 ;  /* 0x00000000140972ca */ /* 0x000fe200000e0000 */
[--C-:B------:R-:W-:Y:S01]  /*72c0*/  IMAD R13, R14, 0x6000, R23.reuse ;  /* 0x000060000e0d7824 */ /* 0x100fe200078e0217 */
[----:B------:R-:W-:Y:S01]  /*72d0*/  UIADD3 UR4, UP0, UR22, 0xf0, URZ ;  /* 0x000000f016047890 */ /* 0x000fe2000ff1e03f */
[----:B------:R-:W-:Y:S01]  /*72e0*/  IMAD R7, R7, 0x600, RZ ;  /* 0x0000060007077824 */ /* 0x000fe200078e02ff */
[----:B------:R-:W-:Y:S01]  /*72f0*/  R2UR UR11, R21 ;  /* 0x00000000150b72ca */ /* 0x000fe200000e0000 */
[----:B------:R-:W-:Y:S01]  /*7300*/  VIADD R4, R4, 0xffffffff ;  /* 0xffffffff04047836 */ /* 0x000fe20000000000 */
[----:B------:R-:W-:Y:S01]  /*7310*/  R2UR UR5, R13 ;  /* 0x000000000d0572ca */ /* 0x000fe200000e0000 */
[----:B------:R-:W-:Y:S01]  /*7320*/  IMAD R7, R7, 0x2, R23 ;  /* 0x0000000207077824 */ /* 0x000fe200078e0217 */
[----:B------:R-:W-:Y:S01]  /*7330*/  R2UR UR10, R22 ;  /* 0x00000000160a72ca */ /* 0x000fe200000e0000 */
[----:B------:R-:W-:Y:S01]  /*7340*/  UIADD3 UR24, UP1, UR22, 0x1f0, URZ ;  /* 0x000001f016187890 */ /* 0x000fe2000ff3e03f */
[----:B------:R-:W-:Y:S01]  /*7350*/  R2UR UR12, R6 ;  /* 0x00000000060c72ca */ /* 0x000fe200000e0000 */
[----:B------:R-:W-:Y:S01]  /*7360*/  VIADD R14, R14, 0x1 ;  /* 0x000000010e0e7836 */ /* 0x000fe20000000000 */
[----:B------:R-:W-:Y:S01]  /*7370*/  R2UR UR8, R7 ;  /* 0x00000000070872ca */ /* 0x000fe200000e0000 */
[----:B------:R-:W-:Y:S01]  /*7380*/  UIADD3.X UR25, URZ, UR23, URZ, UP1, !UPT ;  /* 0x000000173f197290 */ /* 0x000fe20008ffe43f */
[----:B------:R-:W-:Y:S01]  /*7390*/  R2UR UR19, R15 ;  /* 0x000000000f1372ca */ /* 0x000fe200000e0000 */
[----:B------:R-:W-:Y:S01]  /*73a0*/  UMOV UR6, 0x0 ;  /* 0x0000000000067882 */ /* 0x000fe20000000000 */
[----:B------:R-:W-:Y:S01]  /*73b0*/  ISETP.GT.AND P1, PT, R4, 0x1, PT ;  /* 0x000000010400780c */ /* 0x000fe20003f24270 */
[----:B------:R-:W-:Y:S01]  /*73c0*/  UMOV UR7, 0x10000000 ;  /* 0x1000000000077882 */ /* 0x000fe20000000000 */
[----:B------:R-:W-:Y:S01]  /*73d0*/  ISETP.NE.AND P0, PT, R14, 0x7, PT ;  /* 0x000000070e00780c */ /* 0x000fe20003f05270 */
[----:B------:R-:W-:Y:S01]  /*73e0*/  UIADD3 UR14, UR5, 0x180, URZ ;  /* 0x00000180050e7890 */ /* 0x000fe2000fffe03f */
[----:B------:R-:W-:Y:S01]  /*73f0*/  VIADD R22, R22, 0x40 ;  /* 0x0000004016167836 */ /* 0x000fe20000000000 */
[----:B------:R-:W-:Y:S01]  /*7400*/  UIADD3.X UR5, URZ, UR23, URZ, UP0, !UPT ;  /* 0x000000173f057290 */ /* 0x000fe200087fe43f */
[----:B------:R-:W-:Y:S01]  /*7410*/  SEL R20, RZ, 0x1, P0 ;  /* 0x00000001ff147807 */ /* 0x000fe20000000000 */
[----:B------:R-:W-:Y:S01]  /*7420*/  UMOV UR26, 0x30000 ;  /* 0x00030000001a7882 */ /* 0x000fe20000000000 */
[----:B------:R-:W-:Y:S01]  /*7430*/  SEL R14, R14, RZ, P0 ;  /* 0x000000ff0e0e7207 */ /* 0x000fe20000000000 */
[----:B------:R-:W-:Y:S01]  /*7440*/  UIADD3 UR15, UR8, 0x2a180, URZ ;  /* 0x0002a180080f7890 */ /* 0x000fe2000fffe03f */
[----:B------:R-:W-:-:S02]  /*7450*/  LOP3.LUT R5, R5, R20, RZ, 0x3c, !PT ;  /* 0x0000001405057212 */ /* 0x000fc400078e3cff */
[----:B------:R-:W-:Y:S02]  /*7460*/  UMOV UR8, UR14 ;  /* 0x0000000e00087c82 */ /* 0x000fe40008000000 */
[----:B------:R0:W-:Y:S02]  /*7470*/  UTMALDG.3D [UR8], [UR4], desc[UR6] ;  /* 0x00000608040075b4 */ /* 0x0001e40008011000 */
[----:B0-----:R-:W-:Y:S01]  /*7480*/  UMOV UR8, UR15 ;  /* 0x0000000f00087c82 */ /* 0x001fe20008000000 */
[----:B------:R-:W-:Y:S02]  /*7490*/  UMOV UR11, UR19 ;  /* 0x00000013000b7c82 */ /* 0x000fe40008000000 */
[----:B------:R0:W-:Y:S02]  /*74a0*/  UTMALDG.3D.MULTICAST [UR8], [UR24], UR26, desc[UR6] ;  /* 0x00000608180073b4 */ /* 0x0001e4000801181a */
[----:B0-----:R-:W-:Y:S05]  /*74b0*/  @P1 BRA `(.L_x_140) ;  /* 0xfffffffc00401947 */ /* 0x001fea000383ffff */
.L_x_137:
[----:B------:R-:W-:Y:S05]  /*74c0*/  BSYNC B1 ;  /* 0x0000000000017941 */ /* 0x000fea0003800000 */
.L_x_136:
[----:B------:R-:W-:Y:S01]  /*74d0*/  LOP3.LUT P1, RZ, R11, 0xff, RZ, 0xc0, !PT ;  /* 0x000000ff0bff7812 */ /* 0x000fe2000782c0ff */
[C---:B------:R-:W-:Y:S01]  /*74e0*/  IMAD.IADD R6, R10.reuse, 0x1, R3 ;  /* 0x000000010a067824 */ /* 0x040fe200078e0203 */
[----:B------:R-:W-:Y:S01]  /*74f0*/  ULDC.64 UR4, c[0x0][0x650] ;  /* 0x0001940000047ab9 */ /* 0x000fe20000000a00 */
[----:B------:R-:W-:Y:S01]  /*7500*/  ISETP.GE.U32.AND P2, PT, R10, 0x7, PT ;  /* 0x000000070a00780c */ /* 0x000fe20003f46070 */
[----:B------:R-:W-:Y:S01]  /*7510*/  BSSY B1, `(.L_x_141) ;  /* 0x000006d000017945 */ /* 0x000fe20003800000 */
[C---:B------:R-:W-:Y:S01]  /*7520*/  IMAD.WIDE.U32 R4, R6.reuse, 0x24924925, RZ ;  /* 0x2492492506047825 */ /* 0x040fe200078e00ff */
[C---:B------:R-:W-:Y:S02]  /*7530*/  ISETP.GT.U32.AND P0, PT, R6.reuse, 0x6, PT ;  /* 0x000000060600780c */ /* 0x040fe40003f04070 */
[----:B------:R-:W-:Y:S01]  /*7540*/  PRMT R11, RZ, 0x7610, R11 ;  /* 0x00007610ff0b7816 */ /* 0x000fe2000000000b */
[----:B------:R-:W-:Y:S01]  /*7550*/  IMAD.IADD R4, R6, 0x1, -R5 ;  /* 0x0000000106047824 */ /* 0x000fe200078e0a05 */
[----:B------:R-:W-:Y:S01]  /*7560*/  ISETP.LT.U32.AND P0, PT, R10, 0x7, P0 ;  /* 0x000000070a00780c */ /* 0x000fe20000701070 */
[----:B------:R-:W-:-:S02]  /*7570*/  IMAD.MOV.U32 R13, RZ, RZ, -0x1 ;  /* 0xffffffffff0d7424 */ /* 0x000fc400078e00ff */
[----:B------:R-:W0:Y:S01]  /*7580*/  @P1 S2R R14, SR_CgaCtaId ;  /* 0x00000000000e1919 */ /* 0x000e220000008800 */
[----:B------:R-:W-:Y:S01]  /*7590*/  @P1 MOV R3, 0x400 ;  /* 0x0000040000031802 */ /* 0x000fe20000000f00 */
[----:B------:R-:W-:Y:S01]  /*75a0*/  IMAD.MOV.U32 R20, RZ, RZ, -0x1 ;  /* 0xffffffffff147424 */ /* 0x000fe200078e00ff */
[----:B------:R-:W-:Y:S02]  /*75b0*/  LEA.HI R4, R4, R5, RZ, 0x1f ;  /* 0x0000000504047211 */ /* 0x000fe400078ff8ff */
[----:B0-----:R-:W-:Y:S02]  /*75c0*/  @P1 LEA R14, R14, R3, 0x18 ;  /* 0x000000030e0e1211 */ /* 0x001fe400078ec0ff */
[----:B------:R-:W-:Y:S02]  /*75d0*/  SEL R3, RZ, 0x1, !P0 ;  /* 0x00000001ff037807 */ /* 0x000fe40004000000 */
[----:B------:R-:W-:Y:S01]  /*75e0*/  IADD3 R16, P0, R16, UR20, RZ ;  /* 0x0000001410107c10 */ /* 0x000fe2000ff1e0ff */
[----:B------:R0:W-:Y:S01]  /*75f0*/  @P1 SYNCS.ARRIVE.TRANS64.A1T0 RZ, [R14+URZ+0x88], RZ ;  /* 0x000088ff0eff19a7 */ /* 0x0001e2000810003f */
[----:B------:R-:W-:-:S02]  /*7600*/  LOP3.LUT R0, R0, R3, RZ, 0x3c, !PT ;  /* 0x0000000300007212 */ /* 0x000fc400078e3cff */
[----:B------:R-:W-:Y:S02]  /*7610*/  IADD3.X R17, R17, UR13, RZ, P0, !PT ;  /* 0x0000000d11117c10 */ /* 0x000fe400087fe4ff */
[----:B------:R-:W-:Y:S02]  /*7620*/  ISETP.GE.U32.AND P0, PT, R16, UR4, PT ;  /* 0x0000000410007c0c */ /* 0x000fe4000bf06070 */
[----:B------:R-:W-:Y:S02]  /*7630*/  SHF.R.U32.HI R3, RZ, 0x2, R4 ;  /* 0x00000002ff037819 */ /* 0x000fe40000011604 */
[----:B------:R-:W-:Y:S02]  /*7640*/  ISETP.GE.U32.AND.EX P0, PT, R17, UR5, PT, P0 ;  /* 0x0000000511007c0c */ /* 0x000fe4000bf06100 */
[----:B------:R-:W-:Y:S01]  /*7650*/  @P2 LOP3.LUT R0, R0, 0x1, R3, 0x78, !PT ;  /* 0x0000000100002812 */ /* 0x000fe200078e7803 */
[----:B------:R-:W-:Y:S01]  /*7660*/  IMAD R3, R3, -0x7, R6 ;  /* 0xfffffff903037824 */ /* 0x000fe200078e0206 */
[----:B------:R-:W-:Y:S01]  /*7670*/  PRMT R4, RZ, 0x7610, R4 ;  /* 0x00007610ff047816 */ /* 0x000fe20000000004 */
[----:B------:R-:W-:-:S08]  /*7680*/  IMAD.MOV.U32 R6, RZ, RZ, -0x1 ;  /* 0xffffffffff067424 */ /* 0x000fd000078e00ff */
[----:B0-----:R-:W-:Y:S05]  /*7690*/  @P0 BRA `(.L_x_142) ;  /* 0x0000000400500947 */ /* 0x001fea0003800000 */
[----:B------:R-:W0:Y:S01]  /*76a0*/  S2R R15, SR_CTAID.X ;  /* 0x00000000000f7919 */ /* 0x000e220000002500 */
[----:B------:R-:W-:Y:S01]  /*76b0*/  ULDC.64 UR4, c[0x0][0x628] ;  /* 0x00018a0000047ab9 */ /* 0x000fe20000000a00 */
[----:B------:R-:W1:Y:S01]  /*76c0*/  LDC R20, c[0x0][0x144] ;  /* 0x00005100ff147b82 */ /* 0x000e620000000800 */
[----:B------:R-:W-:Y:S01]  /*76d0*/  ISETP.NE.U32.AND P0, PT, RZ, UR4, PT ;  /* 0x00000004ff007c0c */ /* 0x000fe2000bf05070 */
[----:B------:R-:W2:Y:S01]  /*76e0*/  S2R R13, SR_CTAID.Y ;  /* 0x00000000000d7919 */ /* 0x000ea20000002600 */
[----:B------:R-:W-:Y:S01]  /*76f0*/  ULDC UR7, c[0x0][0x630] ;  /* 0x00018c0000077ab9 */ /* 0x000fe20000000800 */
[----:B------:R-:W-:Y:S01]  /*7700*/  ULDC UR8, c[0x0][0x150] ;  /* 0x0000540000087ab9 */ /* 0x000fe20000000800 */
[----:B------:R-:W-:Y:S01]  /*7710*/  ISETP.NE.AND.EX P0, PT, RZ, UR5, PT, P0 ;  /* 0x00000005ff007c0c */ /* 0x000fe2000bf05300 */
[----:B------:R-:W-:Y:S02]  /*7720*/  IMAD.MOV.U32 R4, RZ, RZ, R16 ;  /* 0x000000ffff047224 */ /* 0x000fe400078e0010 */
[----:B------:R-:W-:Y:S01]  /*7730*/  IMAD.MOV.U32 R5, RZ, RZ, R17 ;  /* 0x000000ffff057224 */ /* 0x000fe200078e0011 */
[----:B0-----:R-:W-:-:S09]  /*7740*/  I2FP.F32.U32 R22, R15 ;  /* 0x0000000f00167245 */ /* 0x001fd20000201000 */
[----:B------:R-:W-:Y:S05]  /*7750*/  @!P0 BRA `(.L_x_143) ;  /* 0x0000000000288947 */ /* 0x000fea0003800000 */
[----:B------:R-:W-:Y:S02]  /*7760*/  ULDC UR6, c[0x0][0x634] ;  /* 0x00018d0000067ab9 */ /* 0x000fe40000000800 */
[----:B------:R-:W-:-:S05]  /*7770*/  IADD3 R5, P0, R16, UR6, RZ ;  /* 0x0000000610057c10 */ /* 0x000fca000ff1e0ff */
[----:B------:R-:W-:-:S04]  /*7780*/  IMAD.X R21, RZ, RZ, R17, P0 ;  /* 0x000000ffff157224 */ /* 0x000fc800000e0611 */
[----:B------:R-:W-:-:S04]  /*7790*/  IMAD.WIDE.U32 R6, R21, UR4, RZ ;  /* 0x0000000415067c25 */ /* 0x000fc8000f8e00ff */
[----:B------:R-:W-:-:S04]  /*77a0*/  IMAD.WIDE.U32 R6, P0, R5, UR5, R6 ;  /* 0x0000000505067c25 */ /* 0x000fc8000f800006 */
[----:B------:R-:W-:-:S04]  /*77b0*/  IMAD.WIDE.U32 R4, R5, UR4, RZ ;  /* 0x0000000405047c25 */ /* 0x000fc8000f8e00ff */
[----:B------:R-:W-:Y:S01]  /*77c0*/  IMAD.MOV.U32 R4, RZ, RZ, R7 ;  /* 0x000000ffff047224 */ /* 0x000fe200078e0007 */
[----:B------:R-:W-:Y:S01]  /*77d0*/  IADD3 RZ, P1, R5, R6, RZ ;  /* 0x0000000605ff7210 */ /* 0x000fe20007f3e0ff */
[----:B------:R-:W-:-:S04]  /*77e0*/  IMAD.X R5, RZ, RZ, RZ, P0 ;  /* 0x000000ffff057224 */ /* 0x000fc800000e06ff */
[----:B------:R-:W-:-:S08]  /*77f0*/  IMAD.WIDE.U32.X R4, R21, UR5, R4, P1 ;  /* 0x0000000515047c25 */ /* 0x000fd000088e0404 */
.L_x_143:
[----:B------:R-:W-:Y:S01]  /*7800*/  FMUL R22, R22, UR8 ;  /* 0x0000000816167c20 */ /* 0x000fe20008400000 */
[--C-:B------:R-:W-:Y:S01]  /*7810*/  SHF.R.U64 R14, R4, UR7, R5.reuse ;  /* 0x00000007040e7c19 */ /* 0x100fe20008001205 */
[----:B------:R-:W-:Y:S01]  /*7820*/  ULDC.64 UR4, c[0x0][0x620] ;  /* 0x0001880000047ab9 */ /* 0x000fe20000000a00 */
[----:B------:R-:W-:Y:S01]  /*7830*/  SHF.R.U32.HI R4, RZ, UR7, R5 ;  /* 0x00000007ff047c19 */ /* 0x000fe20008011605 */
[----:B------:R-:W-:Y:S01]  /*7840*/  ULDC.64 UR6, c[0x0][0x640] ;  /* 0x0001900000067ab9 */ /* 0x000fe20000000a00 */
[----:B------:R-:W-:Y:S01]  /*7850*/  IADD3 R5, P0, RZ, -R14, RZ ;  /* 0x8000000eff057210 */ /* 0x000fe20007f1e0ff */
[----:B------:R-:W0:Y:S04]  /*7860*/  F2I.U32.TRUNC.NTZ R22, R22 ;  /* 0x0000001600167305 */ /* 0x000e28000020f000 */
[----:B------:R-:W-:Y:S01]  /*7870*/  IMAD.X R4, RZ, RZ, ~R4, P0 ;  /* 0x000000ffff047224 */ /* 0x000fe200000e0e04 */
[----:B------:R-:W-:-:S03]  /*7880*/  ISETP.NE.U32.AND P0, PT, RZ, UR6, PT ;  /* 0x00000006ff007c0c */ /* 0x000fc6000bf05070 */
[----:B------:R-:W-:Y:S01]  /*7890*/  IMAD R4, R4, UR4, RZ ;  /* 0x0000000404047c24 */ /* 0x000fe2000f8e02ff */
[----:B------:R-:W-:-:S03]  /*78a0*/  ISETP.NE.AND.EX P0, PT, RZ, UR7, PT, P0 ;  /* 0x00000007ff007c0c */ /* 0x000fc6000bf05300 */
[C---:B------:R-:W-:Y:S01]  /*78b0*/  IMAD R7, R5.reuse, UR5, R4 ;  /* 0x0000000505077c24 */ /* 0x040fe2000f8e0204 */
[----:B------:R-:W-:Y:S01]  /*78c0*/  ULDC UR5, c[0x0][0x154] ;  /* 0x0000550000057ab9 */ /* 0x000fe20000000800 */
[----:B------:R-:W-:Y:S01]  /*78d0*/  IMAD.WIDE.U32 R4, R5, UR4, R16 ;  /* 0x0000000405047c25 */ /* 0x000fe2000f8e0010 */
[----:B------:R-:W-:-:S03]  /*78e0*/  ULDC UR4, c[0x0][0x618] ;  /* 0x0001860000047ab9 */ /* 0x000fc60000000800 */
[----:B0-----:R-:W-:Y:S02]  /*78f0*/  IMAD.MOV R6, RZ, RZ, -R22 ;  /* 0x000000ffff067224 */ /* 0x001fe400078e0a16 */
[----:B------:R-:W-:Y:S02]  /*7900*/  IMAD.IADD R5, R5, 0x1, R7 ;  /* 0x0000000105057824 */ /* 0x000fe400078e0207 */
[----:B-1----:R-:W-:Y:S01]  /*7910*/  IMAD R15, R20, R6, R15 ;  /* 0x00000006140f7224 */ /* 0x002fe200078e020f */
[----:B--2---:R-:W-:Y:S01]  /*7920*/  I2FP.F32.U32 R6, R13 ;  /* 0x0000000d00067245 */ /* 0x004fe20000201000 */
[----:B------:R-:W0:Y:S01]  /*7930*/  LDC R20, c[0x0][0x148] ;  /* 0x00005200ff147b82 */ /* 0x000e220000000800 */
[--C-:B------:R-:W-:Y:S02]  /*7940*/  SHF.R.U64 R21, R4, UR4, R5.reuse ;  /* 0x0000000404157c19 */ /* 0x100fe40008001205 */
[----:B------:R-:W-:Y:S01]  /*7950*/  SHF.R.U32.HI R4, RZ, UR4, R5 ;  /* 0x00000004ff047c19 */ /* 0x000fe20008011605 */
[----:B------:R-:W-:Y:S01]  /*7960*/  FMUL R6, R6, UR5 ;  /* 0x0000000506067c20 */ /* 0x000fe20008400000 */
[----:B------:R-:W-:-:S02]  /*7970*/  ULDC UR4, c[0x0][0x608] ;  /* 0x0001820000047ab9 */ /* 0x000fc40000000800 */
[--C-:B------:R-:W-:Y:S01]  /*7980*/  SHF.R.U64 R23, R21, UR4, R4.reuse ;  /* 0x0000000415177c19 */ /* 0x100fe20008001204 */
[----:B------:R1:W2:Y:S01]  /*7990*/  F2I.U32.TRUNC.NTZ R24, R6 ;  /* 0x0000000600187305 */ /* 0x0002a2000020f000 */
[----:B------:R-:W-:Y:S01]  /*79a0*/  SHF.R.U32.HI R4, RZ, UR4, R4 ;  /* 0x00000004ff047c19 */ /* 0x000fe20008011604 */
[----:B------:R-:W-:-:S03]  /*79b0*/  ULDC UR4, c[0x0][0x658] ;  /* 0x0001960000047ab9 */ /* 0x000fc60000000800 */
[--C-:B------:R-:W-:Y:S02]  /*79c0*/  SHF.R.U64 R22, R23, UR4, R4.reuse ;  /* 0x0000000417167c19 */ /* 0x100fe40008001204 */
[----:B------:R-:W-:-:S03]  /*79d0*/  SHF.R.U32.HI R25, RZ, UR4, R4 ;  /* 0x00000004ff197c19 */ /* 0x000fc60008011604 */
[----:B------:R-:W-:Y:S02]  /*79e0*/  IMAD.MOV.U32 R4, RZ, RZ, R22 ;  /* 0x000000ffff047224 */ /* 0x000fe400078e0016 */
[----:B------:R-:W-:Y:S01]  /*79f0*/  IMAD.MOV.U32 R5, RZ, RZ, R25 ;  /* 0x000000ffff057224 */ /* 0x000fe200078e0019 */
[----:B-1----:R-:W-:Y:S06]  /*7a00*/  @!P0 BRA `(.L_x_144) ;  /* 0x0000000000288947 */ /* 0x002fec0003800000 */
        /* <DEDUP_REMOVED lines=10> */
.L_x_144:
[----:B------:R-:W-:Y:S01]  /*7ab0*/  ISETP.NE.AND P0, PT, R2, 0x1, PT ;  /* 0x000000010200780c */ /* 0x000fe20003f05270 */
[----:B------:R-:W-:Y:S01]  /*7ac0*/  ULDC UR4, c[0x0][0x648] ;  /* 0x0001920000047ab9 */ /* 0x000fe20000000800 */
[----:B------:R-:W-:Y:S01]  /*7ad0*/  LOP3.LUT R23, R23, UR17, RZ, 0xc0, !PT ;  /* 0x0000001117177c12 */ /* 0x000fe2000f8ec0ff */
[----:B--2---:R-:W-:Y:S01]  /*7ae0*/  IMAD.MOV R24, RZ, RZ, -R24 ;  /* 0x000000ffff187224 */ /* 0x004fe200078e0a18 */
[----:B------:R-:W-:Y:S01]  /*7af0*/  SHF.R.U64 R4, R4, UR4, R5 ;  /* 0x0000000404047c19 */ /* 0x000fe20008001205 */
[----:B------:R-:W-:Y:S01]  /*7b00*/  ULDC UR4, c[0x0][0x638] ;  /* 0x00018e0000047ab9 */ /* 0x000fe20000000800 */
[----:B------:R-:W-:Y:S01]  /*7b10*/  LOP3.LUT R21, R21, UR16, RZ, 0xc0, !PT ;  /* 0x0000001015157c12 */ /* 0x000fe2000f8ec0ff */
[----:B------:R-:W-:Y:S01]  /*7b20*/  ULDC UR5, c[0x0][0x610] ;  /* 0x0001840000057ab9 */ /* 0x000fe20000000800 */
[----:B------:R-:W-:Y:S02]  /*7b30*/  IMAD.MOV.U32 R6, RZ, RZ, R14 ;  /* 0x000000ffff067224 */ /* 0x000fe400078e000e */
[----:B------:R-:W-:-:S02]  /*7b40*/  IMAD.MOV R5, RZ, RZ, -R4 ;  /* 0x000000ffff057224 */ /* 0x000fc400078e0a04 */
[----:B------:R-:W-:Y:S02]  /*7b50*/  IMAD R4, R4, UR18, R23 ;  /* 0x0000001204047c24 */ /* 0x000fe4000f8e0217 */
[----:B0-----:R-:W-:Y:S02]  /*7b60*/  @P0 IMAD R15, R20, R24, R13 ;  /* 0x00000018140f0224 */ /* 0x001fe400078e020d */
[----:B------:R-:W-:Y:S01]  /*7b70*/  IMAD R22, R5, UR4, R22 ;  /* 0x0000000405167c24 */ /* 0x000fe2000f8e0216 */
[----:B------:R-:W-:Y:S01]  /*7b80*/  ULDC UR4, c[0x0][0x600] ;  /* 0x0001800000047ab9 */ /* 0x000fe20000000800 */
[----:B------:R-:W-:Y:S02]  /*7b90*/  IMAD R15, R4, UR5, R15 ;  /* 0x00000005040f7c24 */ /* 0x000fe4000f8e020f */
[----:B------:R-:W-:Y:S02]  /*7ba0*/  IMAD R22, R22, UR4, R21 ;  /* 0x0000000416167c24 */ /* 0x000fe4000f8e0215 */
[----:B------:R-:W-:-:S03]  /*7bb0*/  IMAD.MOV.U32 R4, RZ, RZ, 0x1 ;  /* 0x00000001ff047424 */ /* 0x000fc600078e00ff */
[----:B------:R-:W-:Y:S02]  /*7bc0*/  SEL R20, R22, R15, !P0 ;  /* 0x0000000f16147207 */ /* 0x000fe40004000000 */
[----:B------:R-:W-:-:S07]  /*7bd0*/  SEL R13, R15, R22, !P0 ;  /* 0x000000160f0d7207 */ /* 0x000fce0004000000 */
.L_x_142:
[----:B------:R-:W-:Y:S05]  /*7be0*/  BSYNC B1 ;  /* 0x0000000000017941 */ /* 0x000fea0003800000 */
.L_x_141:
[----:B------:R-:W-:-:S13]  /*7bf0*/  LOP3.LUT P0, RZ, R4, 0xff, RZ, 0xc0, !PT ;  /* 0x000000ff04ff7812 */ /* 0x000fda000780c0ff */
[----:B------:R-:W-:Y:S05]  /*7c00*/  @P0 BRA `(.L_x_145) ;  /* 0xfffffff400340947 */ /* 0x000fea000383ffff */
[----:B------:R-:W-:Y:S05]  /*7c10*/  BSYNC B0 ;  /* 0x0000000000007941 */ /* 0x000fea0003800000 */
.L_x_134:
[----:B------:R-:W-:-:S03]  /*7c20*/  UMOV UR4, 0xffffffff ;  /* 0xffffffff00047882 */ /* 0x000fc60000000000 */
[----:B------:R-:W-:Y:S05]  /*7c30*/  BRA.DIV UR4, `(.L_x_146) ;  /* 0x0000000604847947 */ /* 0x000fea000b800000 */
[----:B------:R-:W-:-:S13]  /*7c40*/  ELECT P6, URZ, PT ;  /* 0x00000000003f782f */ /* 0x000fda00038c0000 */
.L_x_163:
[----:B------:R-:W-:Y:S04]  /*7c50*/  BSSY B0, `(.L_x_147) ;  /* 0x0000046000007945 */ /* 0x000fe80003800000 */
[----:B------:R-:W-:Y:S05]  /*7c60*/  @!P6 BRA `(.L_x_148) ;  /* 0x000000040010e947 */ /* 0x000fea0003800000 */
[----:B------:R-:W-:-:S04]  /*7c70*/  LOP3.LUT R19, R19, 0x2, RZ, 0xfc, !PT ;  /* 0x0000000213137812 */ /* 0x000fc800078efcff */
[----:B------:R-:W-:-:S13]  /*7c80*/  ISETP.NE.AND P0, PT, R19, 0x3, PT ;  /* 0x000000031300780c */ /* 0x000fda0003f05270 */
[----:B------:R-:W-:Y:S05]  /*7c90*/  @!P0 BRA `(.L_x_149) ;  /* 0x0000000000048947 */ /* 0x000fea0003800000 */
[----:B------:R-:W-:Y:S01]  /*7ca0*/  BPT.TRAP 0x1 ;  /* 0x000000040000795c */ /* 0x000fe20000300000 */
.L_x_149:
[----:B------:R-:W0:Y:S01]  /*7cb0*/  S2R R5, SR_CgaCtaId ;  /* 0x0000000000057919 */ /* 0x000e220000008800 */
[----:B------:R-:W-:Y:S02]  /*7cc0*/  MOV R2, 0x400 ;  /* 0x0000040000027802 */ /* 0x000fe40000000f00 */
[----:B------:R-:W-:Y:S02]  /*7cd0*/  SHF.L.U32 R4, R0, 0x1f, RZ ;  /* 0x0000001f00047819 */ /* 0x000fe400000006ff */
[----:B0-----:R-:W-:-:S05]  /*7ce0*/  LEA R2, R5, R2, 0x18 ;  /* 0x0000000205027211 */ /* 0x001fca00078ec0ff */
[----:B------:R-:W-:-:S04]  /*7cf0*/  VIADD R2, R2, 0x38 ;  /* 0x0000003802027836 */ /* 0x000fc80000000000 */
[C---:B------:R-:W-:Y:S02]  /*7d00*/  IMAD R7, R3.reuse, 0x8, R2 ;  /* 0x0000000803077824 */ /* 0x040fe400078e0202 */
[----:B------:R-:W-:Y:S02]  /*7d10*/  VIADD R3, R3, 0x1 ;  /* 0x0000000103037836 */ /* 0x000fe40000000000 */
[----:B------:R-:W0:Y:S03]  /*7d20*/  SYNCS.PHASECHK.TRANS64.TRYWAIT P0, [R7+URZ], R4 ;  /* 0x00000004070075a7 */ /* 0x000e26000800017f */
[----:B------:R-:W-:-:S04]  /*7d30*/  ISETP.NE.AND P1, PT, R3, 0x7, PT ;  /* 0x000000070300780c */ /* 0x000fc80003f25270 */
[----:B------:R-:W-:Y:S02]  /*7d40*/  SEL R5, RZ, 0x1, P1 ;  /* 0x00000001ff057807 */ /* 0x000fe40000800000 */
[----:B------:R-:W-:Y:S02]  /*7d50*/  SEL R3, R3, RZ, P1 ;  /* 0x000000ff03037207 */ /* 0x000fe40000800000 */
[----:B------:R-:W-:-:S03]  /*7d60*/  LOP3.LUT R6, R0, R5, RZ, 0x3c, !PT ;  /* 0x0000000500067212 */ /* 0x000fc600078e3cff */
[----:B------:R-:W-:Y:S01]  /*7d70*/  IMAD R8, R3, 0x8, R2 ;  /* 0x0000000803087824 */ /* 0x000fe200078e0202 */
[----:B------:R-:W-:Y:S01]  /*7d80*/  SHF.L.U32 R5, R6, 0x1f, RZ ;  /* 0x0000001f06057819 */ /* 0x000fe200000006ff */
[----:B0-----:R-:W-:Y:S06]  /*7d90*/  @!P0 BRA `(.L_x_150) ;  /* 0x00000004004c8947 */ /* 0x001fec0003800000 */
.L_x_164:
[----:B------:R-:W1:Y:S01]  /*7da0*/  SYNCS.PHASECHK.TRANS64.TRYWAIT P0, [R8+URZ], R5 ;  /* 0x00000005080075a7 */ /* 0x000e62000800017f */
[----:B------:R-:W-:-:S05]  /*7db0*/  VIADD R0, R3, 0x1 ;  /* 0x0000000103007836 */ /* 0x000fca0000000000 */
[----:B------:R-:W-:-:S04]  /*7dc0*/  ISETP.NE.AND P1, PT, R0, 0x7, PT ;  /* 0x000000070000780c */ /* 0x000fc80003f25270 */
[----:B------:R-:W-:Y:S02]  /*7dd0*/  SEL R3, RZ, 0x1, P1 ;  /* 0x00000001ff037807 */ /* 0x000fe40000800000 */
[----:B0-----:R-:W-:Y:S02]  /*7de0*/  SEL R7, R0, RZ, P1 ;  /* 0x000000ff00077207 */ /* 0x001fe40000800000 */
[----:B------:R-:W-:-:S03]  /*7df0*/  LOP3.LUT R6, R6, R3, RZ, 0x3c, !PT ;  /* 0x0000000306067212 */ /* 0x000fc600078e3cff */
[----:B------:R-:W-:Y:S01]  /*7e00*/  IMAD R9, R7, 0x8, R2 ;  /* 0x0000000807097824 */ /* 0x000fe200078e0202 */
[----:B------:R-:W-:Y:S01]  /*7e10*/  SHF.L.U32 R4, R6, 0x1f, RZ ;  /* 0x0000001f06047819 */ /* 0x000fe200000006ff */
[----:B-1----:R-:W-:Y:S06]  /*7e20*/  @!P0 BRA `(.L_x_151) ;  /* 0x00000004003c8947 */ /* 0x002fec0003800000 */
.L_x_165:
[----:B------:R-:W1:Y:S01]  /*7e30*/  SYNCS.PHASECHK.TRANS64.TRYWAIT P0, [R9+URZ], R4 ;  /* 0x00000004090075a7 */ /* 0x000e62000800017f */
[----:B------:R-:W-:-:S05]  /*7e40*/  VIADD R0, R7, 0x1 ;  /* 0x0000000107007836 */ /* 0x000fca0000000000 */
[----:B------:R-:W-:-:S04]  /*7e50*/  ISETP.NE.AND P1, PT, R0, 0x7, PT ;  /* 0x000000070000780c */ /* 0x000fc80003f25270 */
[----:B------:R-:W-:Y:S02]  /*7e60*/  SEL R3, RZ, 0x1, P1 ;  /* 0x00000001ff037807 */ /* 0x000fe40000800000 */
[----:B------:R-:W-:Y:S02]  /*7e70*/  SEL R7, R0, RZ, P1 ;  /* 0x000000ff00077207 */ /* 0x000fe40000800000 */
[----:B------:R-:W-:-:S03]  /*7e80*/  LOP3.LUT R6, R6, R3, RZ, 0x3c, !PT ;  /* 0x0000000306067212 */ /* 0x000fc600078e3cff */
[----:B0-----:R-:W-:Y:S01]  /*7e90*/  IMAD R8, R7, 0x8, R2 ;  /* 0x0000000807087824 */ /* 0x001fe200078e0202 */
[----:B------:R-:W-:Y:S01]  /*7ea0*/  SHF.L.U32 R5, R6, 0x1f, RZ ;  /* 0x0000001f06057819 */ /* 0x000fe200000006ff */
[----:B-1----:R-:W-:Y:S06]  /*7eb0*/  @!P0 BRA `(.L_x_152) ;  /* 0x00000004002c8947 */ /* 0x002fec0003800000 */
.L_x_166:
        /* <DEDUP_REMOVED lines=9> */
.L_x_167:
[----:B------:R-:W1:Y:S01]  /*7f50*/  SYNCS.PHASECHK.TRANS64.TRYWAIT P0, [R9+URZ], R4 ;  /* 0x00000004090075a7 */ /* 0x000e62000800017f */
[----:B------:R-:W-:-:S05]  /*7f60*/  VIADD R0, R7, 0x1 ;  /* 0x0000000107007836 */ /* 0x000fca0000000000 */
[----:B------:R-:W-:-:S04]  /*7f70*/  ISETP.NE.AND P1, PT, R0, 0x7, PT ;  /* 0x000000070000780c */ /* 0x000fc80003f25270 */
[----:B------:R-:W-:Y:S02]  /*7f80*/  SEL R3, RZ, 0x1, P1 ;  /* 0x00000001ff037807 */ /* 0x000fe40000800000 */
[----:B------:R-:W-:Y:S02]  /*7f90*/  SEL R7, R0, RZ, P1 ;  /* 0x000000ff00077207 */ /* 0x000fe40000800000 */
[----:B------:R-:W-:-:S03]  /*7fa0*/  LOP3.LUT R11, R6, R3, RZ, 0x3c, !PT ;  /* 0x00000003060b7212 */ /* 0x000fc600078e3cff */
[----:B------:R-:W-:Y:S01]  /*7fb0*/  IMAD R6, R7, 0x8, R2 ;  /* 0x0000000807067824 */ /* 0x000fe200078e0202 */
[----:B0-----:R-:W-:Y:S01]  /*7fc0*/  SHF.L.U32 R5, R11, 0x1f, RZ ;  /* 0x0000001f0b057819 */ /* 0x001fe200000006ff */
[----:B-1----:R-:W-:Y:S06]  /*7fd0*/  @!P0 BRA `(.L_x_154) ;  /* 0x00000004000c8947 */ /* 0x002fec0003800000 */
.L_x_168:
[----:B------:R-:W1:Y:S01]  /*7fe0*/  SYNCS.PHASECHK.TRANS64.TRYWAIT P0, [R6+URZ], R5 ;  /* 0x00000005060075a7 */ /* 0x000e62000800017f */
[----:B------:R-:W-:-:S05]  /*7ff0*/  VIADD R0, R7, 0x1 ;  /* 0x0000000107007836 */ /* 0x000fca0000000000 */
[----:B------:R-:W-:-:S04]  /*8000*/  ISETP.NE.AND P1, PT, R0, 0x7, PT ;  /* 0x000000070000780c */ /* 0x000fc80003f25270 */
[----:B0-----:R-:W-:Y:S02]  /*8010*/  SEL R4, RZ, 0x1, P1 ;  /* 0x00000001ff047807 */ /* 0x001fe40000800000 */
[----:B------:R-:W-:Y:S02]  /*8020*/  SEL R3, R0, RZ, P1 ;  /* 0x000000ff00037207 */ /* 0x000fe40000800000 */
[----:B------:R-:W-:Y:S01]  /*8030*/  LOP3.LUT R0, R11, R4, RZ, 0x3c, !PT ;  /* 0x000000040b007212 */ /* 0x000fe200078e3cff */
[----:B-1----:R-:W-:Y:S06]  /*8040*/  @!P0 BRA `(.L_x_155) ;  /* 0x0000000400048947 */ /* 0x002fec0003800000 */
.L_x_169:
[----:B------:R-:W-:Y:S01]  /*8050*/  IMAD R3, R3, 0x8, R2 ;  /* 0x0000000803037824 */ /* 0x000fe200078e0202 */
[----:B------:R-:W-:-:S07]  /*8060*/  SHF.L.U32 R0, R0, 0x1f, RZ ;  /* 0x0000001f00007819 */ /* 0x000fce00000006ff */
.L_x_156:
[----:B-1----:R1:W2:Y:S02]  /*8070*/  SYNCS.PHASECHK.TRANS64.TRYWAIT P0, [R3+URZ], R0 ;  /* 0x00000000030075a7 */ /* 0x0022a4000800017f */
[----:B--2---:R-:W-:Y:S05]  /*8080*/  @!P0 NANOSLEEP.SYNCS 0x989680 ;  /* 0x009896800000895d */ /* 0x004fea0003900000 */
[----:B------:R-:W2:Y:S02]  /*8090*/  @!P0 SYNCS.PHASECHK.TRANS64 P0, [R3+URZ], R0 ;  /* 0x00000000030085a7 */ /* 0x000ea4000800007f */
[----:B--2---:R-:W-:Y:S05]  /*80a0*/  @!P0 BRA `(.L_x_156) ;  /* 0xfffffffc00f08947 */ /* 0x004fea000383ffff */
.L_x_148:
[----:B------:R-:W-:Y:S05]  /*80b0*/  BSYNC B0 ;  /* 0x0000000000007941 */ /* 0x000fea0003800000 */
.L_x_147:
[----:B------:R-:W-:Y:S05]  /*80c0*/  EXIT ;  /* 0x000000000000794d */ /* 0x000fea0003800000 */
.L_x_21:
[----:B---3--:R3:W4:Y:S02]  /*80d0*/  SYNCS.PHASECHK.TRANS64.TRYWAIT P1, [R3+URZ], R0 ;  /* 0x00000000030075a7 */ /* 0x008724000802017f */
[----:B----4-:R-:W-:Y:S05]  /*80e0*/  @!P1 NANOSLEEP.SYNCS 0x989680 ;  /* 0x009896800000995d */ /* 0x010fea0003900000 */
[----:B------:R-:W4:Y:S02]  /*80f0*/  @!P1 SYNCS.PHASECHK.TRANS64 P1, [R3+URZ], R0 ;  /* 0x00000000030095a7 */ /* 0x000f24000802007f */
[----:B----4-:R-:W-:Y:S05]  /*8100*/  @!P1 BRA `(.L_x_21) ;  /* 0xfffffffc00f09947 */ /* 0x010fea000383ffff */
[----:B------:R-:W-:Y:S05]  /*8110*/  BRA `(.L_x_20) ;  /* 0xffffff9400047947 */ /* 0x000fea000383ffff */
.L_x_26:
[----:B-1----:R-:W-:-:S04]  /*8120*/  IMAD.U32 R5, RZ, RZ, UR8 ;  /* 0x00000008ff057e24 */ /* 0x002fc8000f8e00ff */
[----:B------:R1:W2:Y:S03]  /*8130*/  SYNCS.PHASECHK.TRANS64.TRYWAIT P1, [R5+URZ], R4 ;  /* 0x00000004050075a7 */ /* 0x0002a6000802017f */
[----:B--2---:R-:W-:Y:S05]  /*8140*/  @!P1 NANOSLEEP.SYNCS 0x989680 ;  /* 0x009896800000995d */ /* 0x004fea0003900000 */
[----:B------:R-:W2:Y:S02]  /*8150*/  @!P1 SYNCS.PHASECHK.TRANS64 P1, [R5+URZ], R4 ;  /* 0x00000004050095a7 */ /* 0x000ea4000802007f */
[----:B--2---:R-:W-:Y:S05]  /*8160*/  @!P1 BRA `(.L_x_26) ;  /* 0xfffffffc00ec9947 */ /* 0x004fea000383ffff */
[----:B------:R-:W-:Y:S05]  /*8170*/  BRA `(.L_x_25) ;  /* 0xffffff9c00c47947 */ /* 0x000fea000383ffff */
.L_x_135:
[----:B------:R-:W-:Y:S01]  /*8180*/  BSSY B1, `(.L_x_157) ;  /* 0x0000006000017945 */ /* 0x000fe20003800000 */
[----:B------:R-:W-:-:S07]  /*8190*/  IMAD.MOV.U32 R15, RZ, RZ, -0x1 ;  /* 0xffffffffff0f7424 */ /* 0x000fce00078e00ff */
[----:B------:R-:W-:Y:S05]  /*81a0*/  WARPSYNC.COLLECTIVE R15, `(.L_x_158) ;  /* 0x000000000f0c7348 */ /* 0x000fea0003c00000 */
[----:B------:R-:W-:Y:S02]  /*81b0*/  ELECT P6, UR62, PT ;  /* 0x00000000003e782f */ /* 0x000fe400038c0000 */
[----:B------:R-:W-:Y:S01]  /*81c0*/  MOV R14, UR62 ;  /* 0x0000003e000e7c02 */ /* 0x000fe20008000f00 */
[----:B------:R-:W-:Y:S10]  /*81d0*/  ENDCOLLECTIVE ;  /* 0x000000000000791b */ /* 0x000ff40003800000 */
.L_x_158:
[----:B------:R-:W-:Y:S05]  /*81e0*/  BSYNC B1 ;  /* 0x0000000000017941 */ /* 0x000fea0003800000 */
.L_x_157:
[----:B------:R-:W-:Y:S05]  /*81f0*/  BRA `(.L_x_159) ;  /* 0xffffffec00c47947 */ /* 0x000fea000383ffff */
.L_x_138:
[----:B0-----:R0:W1:Y:S02]  /*8200*/  SYNCS.PHASECHK.TRANS64.TRYWAIT P0, [R20+URZ+0x38], R7 ;  /* 0x00003807140075a7 */ /* 0x001064000800017f */
[----:B-1----:R-:W-:Y:S05]  /*8210*/  @!P0 NANOSLEEP.SYNCS 0x989680 ;  /* 0x009896800000895d */ /* 0x002fea0003900000 */
[----:B------:R-:W1:Y:S02]  /*8220*/  @!P0 SYNCS.PHASECHK.TRANS64 P0, [R20+URZ+0x38], R7 ;  /* 0x00003807140085a7 */ /* 0x000e64000800007f */
[----:B-1----:R-:W-:Y:S05]  /*8230*/  @!P0 BRA `(.L_x_138) ;  /* 0xfffffffc00f08947 */ /* 0x002fea000383ffff */
[----:B------:R-:W-:Y:S05]  /*8240*/  BRA `(.L_x_160) ;  /* 0xfffffff000007947 */ /* 0x000fea000383ffff */
.L_x_146:
[----:B------:R-:W-:Y:S01]  /*8250*/  BSSY B0, `(.L_x_161) ;  /* 0x0000006000007945 */ /* 0x000fe20003800000 */
[----:B------:R-:W-:-:S07]  /*8260*/  IMAD.MOV.U32 R15, RZ, RZ, -0x1 ;  /* 0xffffffffff0f7424 */ /* 0x000fce00078e00ff */
[----:B------:R-:W-:Y:S05]  /*8270*/  WARPSYNC.COLLECTIVE R15, `(.L_x_162) ;  /* 0x000000000f0c7348 */ /* 0x000fea0003c00000 */
[----:B------:R-:W-:Y:S02]  /*8280*/  ELECT P6, UR62, PT ;  /* 0x00000000003e782f */ /* 0x000fe400038c0000 */
[----:B------:R-:W-:Y:S01]  /*8290*/  MOV R14, UR62 ;  /* 0x0000003e000e7c02 */ /* 0x000fe20008000f00 */
[----:B------:R-:W-:Y:S10]  /*82a0*/  ENDCOLLECTIVE ;  /* 0x000000000000791b */ /* 0x000ff40003800000 */
.L_x_162:
[----:B------:R-:W-:Y:S05]  /*82b0*/  BSYNC B0 ;  /* 0x0000000000007941 */ /* 0x000fea0003800000 */
.L_x_161:
[----:B------:R-:W-:Y:S05]  /*82c0*/  BRA `(.L_x_163) ;  /* 0xfffffff800607947 */ /* 0x000fea000383ffff */
.L_x_150:
[----:B0-----:R0:W1:Y:S02]  /*82d0*/  SYNCS.PHASECHK.TRANS64.TRYWAIT P0, [R7+URZ], R4 ;  /* 0x00000004070075a7 */ /* 0x001064000800017f */
[----:B-1----:R-:W-:Y:S05]  /*82e0*/  @!P0 NANOSLEEP.SYNCS 0x989680 ;  /* 0x009896800000895d */ /* 0x002fea0003900000 */
[----:B------:R-:W1:Y:S02]  /*82f0*/  @!P0 SYNCS.PHASECHK.TRANS64 P0, [R7+URZ], R4 ;  /* 0x00000004070085a7 */ /* 0x000e64000800007f */
[----:B-1----:R-:W-:Y:S05]  /*8300*/  @!P0 BRA `(.L_x_150) ;  /* 0xfffffffc00f08947 */ /* 0x002fea000383ffff */
[----:B------:R-:W-:Y:S05]  /*8310*/  BRA `(.L_x_164) ;  /* 0xfffffff800a07947 */ /* 0x000fea000383ffff */
.L_x_151:
[----:B0-----:R0:W1:Y:S02]  /*8320*/  SYNCS.PHASECHK.TRANS64.TRYWAIT P0, [R8+URZ], R5 ;  /* 0x00000005080075a7 */ /* 0x001064000800017f */
[----:B-1----:R-:W-:Y:S05]  /*8330*/  @!P0 NANOSLEEP.SYNCS 0x989680 ;  /* 0x009896800000895d */ /* 0x002fea0003900000 */
[----:B------:R-:W1:Y:S02]  /*8340*/  @!P0 SYNCS.PHASECHK.TRANS64 P0, [R8+URZ], R5 ;  /* 0x00000005080085a7 */ /* 0x000e64000800007f */
[----:B-1----:R-:W-:Y:S05]  /*8350*/  @!P0 BRA `(.L_x_151) ;  /* 0xfffffffc00f08947 */ /* 0x002fea000383ffff */
[----:B------:R-:W-:Y:S05]  /*8360*/  BRA `(.L_x_165) ;  /* 0xfffffff800b07947 */ /* 0x000fea000383ffff */
.L_x_152:
[----:B0-----:R0:W1:Y:S02]  /*8370*/  SYNCS.PHASECHK.TRANS64.TRYWAIT P0, [R9+URZ], R4 ;  /* 0x00000004090075a7 */ /* 0x001064000800017f */
[----:B-1----:R-:W-:Y:S05]  /*8380*/  @!P0 NANOSLEEP.SYNCS 0x989680 ;  /* 0x009896800000895d */ /* 0x002fea0003900000 */
[----:B------:R-:W1:Y:S02]  /*8390*/  @!P0 SYNCS.PHASECHK.TRANS64 P0, [R9+URZ], R4 ;  /* 0x00000004090085a7 */ /* 0x000e64000800007f */
[----:B-1----:R-:W-:Y:S05]  /*83a0*/  @!P0 BRA `(.L_x_152) ;  /* 0xfffffffc00f08947 */ /* 0x002fea000383ffff */
[----:B------:R-:W-:Y:S05]  /*83b0*/  BRA `(.L_x_166) ;  /* 0xfffffff800c07947 */ /* 0x000fea000383ffff */
.L_x_153:
[----:B0-----:R0:W1:Y:S02]  /*83c0*/  SYNCS.PHASECHK.TRANS64.TRYWAIT P0, [R8+URZ], R5 ;  /* 0x00000005080075a7 */ /* 0x001064000800017f */
[----:B-1----:R-:W-:Y:S05]  /*83d0*/  @!P0 NANOSLEEP.SYNCS 0x989680 ;  /* 0x009896800000895d */ /* 0x002fea0003900000 */
[----:B------:R-:W1:Y:S02]  /*83e0*/  @!P0 SYNCS.PHASECHK.TRANS64 P0, [R8+URZ], R5 ;  /* 0x00000005080085a7 */ /* 0x000e64000800007f */
[----:B-1----:R-:W-:Y:S05]  /*83f0*/  @!P0 BRA `(.L_x_153) ;  /* 0xfffffffc00f08947 */ /* 0x002fea000383ffff */
[----:B------:R-:W-:Y:S05]  /*8400*/  BRA `(.L_x_167) ;  /* 0xfffffff800d07947 */ /* 0x000fea000383ffff */
.L_x_154:
[----:B0-----:R0:W1:Y:S02]  /*8410*/  SYNCS.PHASECHK.TRANS64.TRYWAIT P0, [R9+URZ], R4 ;  /* 0x00000004090075a7 */ /* 0x001064000800017f */
[----:B-1----:R-:W-:Y:S05]  /*8420*/  @!P0 NANOSLEEP.SYNCS 0x989680 ;  /* 0x009896800000895d */ /* 0x002fea0003900000 */
[----:B------:R-:W1:Y:S02]  /*8430*/  @!P0 SYNCS.PHASECHK.TRANS64 P0, [R9+URZ], R4 ;  /* 0x00000004090085a7 */ /* 0x000e64000800007f */
[----:B-1----:R-:W-:Y:S05]  /*8440*/  @!P0 BRA `(.L_x_154) ;  /* 0xfffffffc00f08947 */ /* 0x002fea000383ffff */
[----:B------:R-:W-:Y:S05]  /*8450*/  BRA `(.L_x_168) ;  /* 0xfffffff800e07947 */ /* 0x000fea000383ffff */
.L_x_155:
[----:B0-----:R0:W1:Y:S02]  /*8460*/  SYNCS.PHASECHK.TRANS64.TRYWAIT P0, [R6+URZ], R5 ;  /* 0x00000005060075a7 */ /* 0x001064000800017f */
[----:B-1----:R-:W-:Y:S05]  /*8470*/  @!P0 NANOSLEEP.SYNCS 0x989680 ;  /* 0x009896800000895d */ /* 0x002fea0003900000 */
[----:B------:R-:W1:Y:S02]  /*8480*/  @!P0 SYNCS.PHASECHK.TRANS64 P0, [R6+URZ], R5 ;  /* 0x00000005060085a7 */ /* 0x000e64000800007f */
[----:B-1----:R-:W-:Y:S05]  /*8490*/  @!P0 BRA `(.L_x_155) ;  /* 0xfffffffc00f08947 */ /* 0x002fea000383ffff */
[----:B------:R-:W-:Y:S05]  /*84a0*/  BRA `(.L_x_169) ;  /* 0xfffffff800e87947 */ /* 0x000fea000383ffff */
.L_x_170:
[----:B------:R-:W-:-:S00]  /*84b0*/  BRA `(.L_x_170) ;  /* 0xfffffffc00fc7947 */ /* 0x000fc0000383ffff */
[----:B------:R-:W-:-:S00]  /*84c0*/  NOP ;  /* 0x0000000000007918 */ /* 0x000fc00000000000 */
        /* <DEDUP_REMOVED lines=11> */
.L_x_171:


//--------------------- .nv.global.init           --------------------------
	.section	.nv.global.init,"aw",@progbits
.nv.global.init:
	.type		$str$22,@object
	.size		$str$22,($str$23 - $str$22)
$str$22:
        /*0000*/ 	.byte	0x6b, 0x5f, 0x74, 0x69, 0x6c, 0x65, 0x5f, 0x63, 0x6f, 0x75, 0x6e, 0x74, 0x20, 0x3e, 0x3d, 0x20
        /*0010*/ 	.byte	0x31, 0x00
	.type		$str$23,@object
	.size		$str$23,(__unnamed_1 - $str$23)
$str$23:
        /*0012*/ 	.byte	0x2f, 0x74, 0x6d, 0x70, 0x2f, 0x63, 0x75, 0x74, 0x6c, 0x61, 0x73, 0x73, 0x5f, 0x73, 0x77, 0x65
        /*0022*/ 	.byte	0x65, 0x70, 0x5f, 0x73, 0x72, 0x63, 0x2f, 0x69, 0x6e, 0x63, 0x6c, 0x75, 0x64, 0x65, 0x2f, 0x63
        /*0032*/ 	.byte	0x75, 0x74, 0x6c, 0x61, 0x73, 0x73, 0x2f, 0x67, 0x65, 0x6d, 0x6d, 0x2f, 0x63, 0x6f, 0x6c, 0x6c
        /*0042*/ 	.byte	0x65, 0x63, 0x74, 0x69, 0x76, 0x65, 0x2f, 0x73, 0x6d, 0x39, 0x30, 0x5f, 0x6d, 0x6d, 0x61, 0x5f
        /*0052*/ 	.byte	0x74, 0x6d, 0x61, 0x5f, 0x67, 0x6d, 0x6d, 0x61, 0x5f, 0x73, 0x73, 0x5f, 0x77, 0x61, 0x72, 0x70
        /*0062*/ 	.byte	0x73, 0x70, 0x65, 0x63, 0x69, 0x61, 0x6c, 0x69, 0x7a, 0x65, 0x64, 0x2e, 0x68, 0x70, 0x70, 0x00
	.type		__unnamed_1,@object
	.size		__unnamed_1,(.L_0 - __unnamed_1)
__unnamed_1:
        /*0072*/ 	.byte	0x76, 0x6f, 0x69, 0x64, 0x20, 0x63, 0x75, 0x74, 0x6c, 0x61, 0x73, 0x73, 0x3a, 0x3a, 0x67, 0x65
        /* <DEDUP_REMOVED lines=180> */
        /*0bc2*/ 	.byte	0x65, 0x3a, 0x3a, 0x69, 0x64, 0x65, 0x6e, 0x74, 0x69, 0x74, 0x79, 0x5d, 0x00
.L_0:


//--------------------- .nv.shared._ZN7cutlass13device_kernelINS_4gemm6kernel13GemmUniversalIN4cute5tupleIJiiiiEEENS1_10collective13CollectiveMmaINS1_34MainloopSm90TmaGmmaWarpSpecializedILi7ENS5_IJNS4_1CILi2EEENSA_ILi1EEESC_EEENS1_35KernelTmaWarpSpecializedCooperativeEEENS5_IJNSA_ILi192EEENSA_ILi48EEENSA_ILi64EEEEEENS_10bfloat16_tENS5_IJlSC_lEEESK_SL_NS4_8TiledMMAINS4_8MMA_AtomIJNS4_4SM904GMMA27MMA_64x16x16_F32BF16BF16_SSILNSP_5MajorE0ELSR_0ELNSP_7ScaleInE1ELSS_1EEEEEENS4_6LayoutISD_NS5_IJSC_NSA_ILi0EEESW_EEEEENS5_IJNS4_10UnderscoreESZ_SZ_EEEEENS4_13SM90_TMA_LOADENS4_14ComposedLayoutINS4_7SwizzleILi3ELi4ELi3EEENS4_18smem_ptr_flag_bitsILi16EEENSV_INS5_IJNSA_ILi8EEESI_EEENS5_IJSI_SC_EEEEEEEvNS4_8identityENS4_23SM90_TMA_LOAD_MULTICASTES1C_vS1D_EENS_8epilogue10collective6detail29Sm90TmaWarpSpecializedAdapterINS1H_15DefaultEpilogueISK_SL_SL_NS1G_6thread17LinearCombinationISK_Li1EffLNS1L_9ScaleType4KindE0ELNS_15FloatRoundStyleE2ESK_EENS1_15EpilogueDefaultEEEEEvvEEEEvNT_6ParamsE --------------------------
	.section	.nv.shared._ZN7cutlass13device_kernelINS_4gemm6kernel13GemmUniversalIN4cute5tupleIJiiiiEEENS1_10collective13CollectiveMmaINS1_34MainloopSm90TmaGmmaWarpSpecializedILi7ENS5_IJNS4_1CILi2EEENSA_ILi1EEESC_EEENS1_35KernelTmaWarpSpecializedCooperativeEEENS5_IJNSA_ILi192EEENSA_ILi48EEENSA_ILi64EEEEEENS_10bfloat16_tENS5_IJlSC_lEEESK_SL_NS4_8TiledMMAINS4_8MMA_AtomIJNS4_4SM904GMMA27MMA_64x16x16_F32BF16BF16_SSILNSP_5MajorE0ELSR_0ELNSP_7ScaleInE1ELSS_1EEEEEENS4_6LayoutISD_NS5_IJSC_NSA_ILi0EEESW_EEEEENS5_IJNS4_10UnderscoreESZ_SZ_EEEEENS4_13SM90_TMA_LOADENS4_14ComposedLayoutINS4_7SwizzleILi3ELi4ELi3EEENS4_18smem_ptr_flag_bitsILi16EEENSV_INS5_IJNSA_ILi8EEESI_EEENS5_IJSI_SC_EEEEEEEvNS4_8identityENS4_23SM90_TMA_LOAD_MULTICASTES1C_vS1D_EENS_8epilogue10collective6detail29Sm90TmaWarpSpecializedAdapterINS1H_15DefaultEpilogueISK_SL_SL_NS1G_6thread17LinearCombinationISK_Li1EffLNS1L_9ScaleType4KindE0ELNS_15FloatRoundStyleE2ESK_EENS1_15EpilogueDefaultEEEEEvvEEEEvNT_6ParamsE,"aw",@nobits
	.sectionflags	@""
	.align	16
	.zero		1024


//--------------------- .nv.shared.reserved.0     --------------------------
	.section	.nv.shared.reserved.0,"aw",@nobits
	.weak		__nv_reservedSMEM_offset_0_alias
	.size		__nv_reservedSMEM_offset_0_alias, 0, 0
	.other		__nv_reservedSMEM_offset_0_alias,@"STO_CUDA_RESERVED_SHARED STV_DEFAULT"
__nv_reservedSMEM_offset_0_alias:
	.zero		0


//--------------------- .nv.global                --------------------------
	.section	.nv.global,"aw",@nobits
.nv.global:
	.type		_ZN40_INTERNAL_169caf6f_4_k_cu_b8386cc3_128954cute1_E,@object
	.size		_ZN40_INTERNAL_169caf6f_4_k_cu_b8386cc3_128954cute1_E,(_ZN40_INTERNAL_169caf6f_4_k_cu_b8386cc3_128954cuda3std3__45__cpo6cbeginE - _ZN40_INTERNAL_169caf6f_4_k_cu_b8386cc3_128954cute1_E)
_ZN40_INTERNAL_169caf6f_4_k_cu_b8386cc3_128954cute1_E:
	.zero		1
	.type		_ZN40_INTERNAL_169caf6f_4_k_cu_b8386cc3_128954cuda3std3__45__cpo6cbeginE,@object
	.size		_ZN40_INTERNAL_169caf6f_4_k_cu_b8386cc3_128954cuda3std3__45__cpo6cbeginE,(_ZN40_INTERNAL_169caf6f_4_k_cu_b8386cc3_128954cuda3std3__48in_placeE - _ZN40_INTERNAL_169caf6f_4_k_cu_b8386cc3_128954cuda3std3__45__cpo6cbeginE)
_ZN40_INTERNAL_169caf6f_4_k_cu_b8386cc3_128954cuda3std3__45__cpo6cbeginE:
	.zero		1
	.type		_ZN40_INTERNAL_169caf6f_4_k_cu_b8386cc3_128954cuda3std3__48in_placeE,@object
	.size		_ZN40_INTERNAL_169caf6f_4_k_cu_b8386cc3_128954cuda3std3__48in_placeE,(_ZN40_INTERNAL_169caf6f_4_k_cu_b8386cc3_128954cuda3std6ranges3__45__cpo9iter_moveE - _ZN40_INTERNAL_169caf6f_4_k_cu_b8386cc3_128954cuda3std3__48in_placeE)
_ZN40_INTERNAL_169caf6f_4_k_cu_b8386cc3_128954cuda3std3__48in_placeE:
	.zero		1
	.type		_ZN40_INTERNAL_169caf6f_4_k_cu_b8386cc3_128954cuda3std6ranges3__45__cpo9iter_moveE,@object
	.size		_ZN40_INTERNAL_169caf6f_4_k_cu_b8386cc3_128954cuda3std6ranges3__45__cpo9iter_moveE,(_ZN40_INTERNAL_169caf6f_4_k_cu_b8386cc3_128954cuda3std3__45__cpo5beginE - _ZN40_INTERNAL_169caf6f_4_k_cu_b8386cc3_128954cuda3std6ranges3__45__cpo9iter_moveE)
_ZN40_INTERNAL_169caf6f_4_k_cu_b8386cc3_128954cuda3std6ranges3__45__cpo9iter_moveE:
	.zero		1
	.type		_ZN40_INTERNAL_169caf6f_4_k_cu_b8386cc3_128954cuda3std3__45__cpo5beginE,@object
	.size		_ZN40_INTERNAL_169caf6f_4_k_cu_b8386cc3_128954cuda3std3__45__cpo5beginE,(_ZN40_INTERNAL_169caf6f_4_k_cu_b8386cc3_128954cuda3std3__442_GLOBAL__N__169caf6f_4_k_cu_b8386cc3_128956ignoreE - _ZN40_INTERNAL_169caf6f_4_k_cu_b8386cc3_128954cuda3std3__45__cpo5beginE)
_ZN40_INTERNAL_169caf6f_4_k_cu_b8386cc3_128954cuda3std3__45__cpo5beginE:
	.zero		1
	.type		_ZN40_INTERNAL_169caf6f_4_k_cu_b8386cc3_128954cuda3std3__442_GLOBAL__N__169caf6f_4_k_cu_b8386cc3_128956ignoreE,@object
	.size		_ZN40_INTERNAL_169caf6f_4_k_cu_b8386cc3_128954cuda3std3__442_GLOBAL__N__169caf6f_4_k_cu_b8386cc3_128956ignoreE,(_ZN40_INTERNAL_169caf6f_4_k_cu_b8386cc3_128954cute7productE - _ZN40_INTERNAL_169caf6f_4_k_cu_b8386cc3_128954cuda3std3__442_GLOBAL__N__169caf6f_4_k_cu_b8386cc3_128956ignoreE)
_ZN40_INTERNAL_169caf6f_4_k_cu_b8386cc3_128954cuda3std3__442_GLOBAL__N__169caf6f_4_k_cu_b8386cc3_128956ignoreE:
	.zero		1
	.type		_ZN40_INTERNAL_169caf6f_4_k_cu_b8386cc3_128954cute7productE,@object
	.size		_ZN40_INTERNAL_169caf6f_4_k_cu_b8386cc3_128954cute7productE,(_ZN40_INTERNAL_169caf6f_4_k_cu_b8386cc3_128954cuda3std3__45__cpo3endE - _ZN40_INTERNAL_169caf6f_4_k_cu_b8386cc3_128954cute7productE)
_ZN40_INTERNAL_169caf6f_4_k_cu_b8386cc3_128954cute7productE:
	.zero		1
	.type		_ZN40_INTERNAL_169caf6f_4_k_cu_b8386cc3_128954cuda3std3__45__cpo3endE,@object
	.size		_ZN40_INTERNAL_169caf6f_4_k_cu_b8386cc3_128954cuda3std3__45__cpo3endE,(_ZN40_INTERNAL_169caf6f_4_k_cu_b8386cc3_128954cuda3std3__419piecewise_constructE - _ZN40_INTERNAL_169caf6f_4_k_cu_b8386cc3_128954cuda3std3__45__cpo3endE)
_ZN40_INTERNAL_169caf6f_4_k_cu_b8386cc3_128954cuda3std3__45__cpo3endE:
	.zero		1
	.type		_ZN40_INTERNAL_169caf6f_4_k_cu_b8386cc3_128954cuda3std3__419piecewise_constructE,@object
	.size		_ZN40_INTERNAL_169caf6f_4_k_cu_b8386cc3_128954cuda3std3__419piecewise_constructE,(_ZN40_INTERNAL_169caf6f_4_k_cu_b8386cc3_128954cuda3std3__45__cpo4cendE - _ZN40_INTERNAL_169caf6f_4_k_cu_b8386cc3_128954cuda3std3__419piecewise_constructE)
_ZN40_INTERNAL_169caf6f_4_k_cu_b8386cc3_128954cuda3std3__419piecewise_constructE:
	.zero		1
	.type		_ZN40_INTERNAL_169caf6f_4_k_cu_b8386cc3_128954cuda3std3__45__cpo4cendE,@object
	.size		_ZN40_INTERNAL_169caf6f_4_k_cu_b8386cc3_128954cuda3std3__45__cpo4cendE,(_ZN40_INTERNAL_169caf6f_4_k_cu_b8386cc3_128954cuda3std6ranges3__45__cpo4swapE - _ZN40_INTERNAL_169caf6f_4_k_cu_b8386cc3_128954cuda3std3__45__cpo4cendE)
_ZN40_INTERNAL_169caf6f_4_k_cu_b8386cc3_128954cuda3std3__45__cpo4cendE:
	.zero		1
	.type		_ZN40_INTERNAL_169caf6f_4_k_cu_b8386cc3_128954cuda3std6ranges3__45__cpo4swapE,@object
	.size		_ZN40_INTERNAL_169caf6f_4_k_cu_b8386cc3_128954cuda3std6ranges3__45__cpo4swapE,(.L_8 - _ZN40_INTERNAL_169caf6f_4_k_cu_b8386cc3_128954cuda3std6ranges3__45__cpo4swapE)
_ZN40_INTERNAL_169caf6f_4_k_cu_b8386cc3_128954cuda3std6ranges3__45__cpo4swapE:
	.zero		1
.L_8:


//--------------------- .nv.constant0._ZN7cutlass13device_kernelINS_4gemm6kernel13GemmUniversalIN4cute5tupleIJiiiiEEENS1_10collective13CollectiveMmaINS1_34MainloopSm90TmaGmmaWarpSpecializedILi7ENS5_IJNS4_1CILi2EEENSA_ILi1EEESC_EEENS1_35KernelTmaWarpSpecializedCooperativeEEENS5_IJNSA_ILi192EEENSA_ILi48EEENSA_ILi64EEEEEENS_10bfloat16_tENS5_IJlSC_lEEESK_SL_NS4_8TiledMMAINS4_8MMA_AtomIJNS4_4SM904GMMA27MMA_64x16x16_F32BF16BF16_SSILNSP_5MajorE0ELSR_0ELNSP_7ScaleInE1ELSS_1EEEEEENS4_6LayoutISD_NS5_IJSC_NSA_ILi0EEESW_EEEEENS5_IJNS4_10UnderscoreESZ_SZ_EEEEENS4_13SM90_TMA_LOADENS4_14ComposedLayoutINS4_7SwizzleILi3ELi4ELi3EEENS4_18smem_ptr_flag_bitsILi16EEENSV_INS5_IJNSA_ILi8EEESI_EEENS5_IJSI_SC_EEEEEEEvNS4_8identityENS4_23SM90_TMA_LOAD_MULTICASTES1C_vS1D_EENS_8epilogue10collective6detail29Sm90TmaWarpSpecializedAdapterINS1H_15DefaultEpilogueISK_SL_SL_NS1G_6thread17LinearCombinationISK_Li1EffLNS1L_9ScaleType4KindE0ELNS_15FloatRoundStyleE2ESK_EENS1_15EpilogueDefaultEEEEEvvEEEEvNT_6ParamsE --------------------------
	.section	.nv.constant0._ZN7cutlass13device_kernelINS_4gemm6kernel13GemmUniversalIN4cute5tupleIJiiiiEEENS1_10collective13CollectiveMmaINS1_34MainloopSm90TmaGmmaWarpSpecializedILi7ENS5_IJNS4_1CILi2EEENSA_ILi1EEESC_EEENS1_35KernelTmaWarpSpecializedCooperativeEEENS5_IJNSA_ILi192EEENSA_ILi48EEENSA_ILi64EEEEEENS_10bfloat16_tENS5_IJlSC_lEEESK_SL_NS4_8TiledMMAINS4_8MMA_AtomIJNS4_4SM904GMMA27MMA_64x16x16_F32BF16BF16_SSILNSP_5MajorE0ELSR_0ELNSP_7ScaleInE1ELSS_1EEEEEENS4_6LayoutISD_NS5_IJSC_NSA_ILi0EEESW_EEEEENS5_IJNS4_10UnderscoreESZ_SZ_EEEEENS4_13SM90_TMA_LOADENS4_14ComposedLayoutINS4_7SwizzleILi3ELi4ELi3EEENS4_18smem_ptr_flag_bitsILi16EEENSV_INS5_IJNSA_ILi8EEESI_EEENS5_IJSI_SC_EEEEEEEvNS4_8identityENS4_23SM90_TMA_LOAD_MULTICASTES1C_vS1D_EENS_8epilogue10collective6detail29Sm90TmaWarpSpecializedAdapterINS1H_15DefaultEpilogueISK_SL_SL_NS1G_6thread17LinearCombinationISK_Li1EffLNS1L_9ScaleType4KindE0ELNS_15FloatRoundStyleE2ESK_EENS1_15EpilogueDefaultEEEEEvvEEEEvNT_6ParamsE,"a",@progbits
	.sectionflags	@""
	.align	4
.nv.constant0._ZN7cutlass13device_kernelINS_4gemm6kernel13GemmUniversalIN4cute5tupleIJiiiiEEENS1_10collective13CollectiveMmaINS1_34MainloopSm90TmaGmmaWarpSpecializedILi7ENS5_IJNS4_1CILi2EEENSA_ILi1EEESC_EEENS1_35KernelTmaWarpSpecializedCooperativeEEENS5_IJNSA_ILi192EEENSA_ILi48EEENSA_ILi64EEEEEENS_10bfloat16_tENS5_IJlSC_lEEESK_SL_NS4_8TiledMMAINS4_8MMA_AtomIJNS4_4SM904GMMA27MMA_64x16x16_F32BF16BF16_SSILNSP_5MajorE0ELSR_0ELNSP_7ScaleInE1ELSS_1EEEEEENS4_6LayoutISD_NS5_IJSC_NSA_ILi0EEESW_EEEEENS5_IJNS4_10UnderscoreESZ_SZ_EEEEENS4_13SM90_TMA_LOADENS4_14ComposedLayoutINS4_7SwizzleILi3ELi4ELi3EEENS4_18smem_ptr_flag_bitsILi16EEENSV_INS5_IJNSA_ILi8EEESI_EEENS5_IJSI_SC_EEEEEEEvNS4_8identityENS4_23SM90_TMA_LOAD_MULTICASTES1C_vS1D_EENS_8epilogue10collective6detail29Sm90TmaWarpSpecializedAdapterINS1H_15DefaultEpilogueISK_SL_SL_NS1G_6thread17LinearCombinationISK_Li1EffLNS1L_9ScaleType4KindE0ELNS_15FloatRoundStyleE2ESK_EENS1_15EpilogueDefaultEEEEEvvEEEEvNT_6ParamsE:
	.zero		1664


//--------------------- SYMBOLS --------------------------

	.type		.nv.reservedSmem.offset0,@object
	.size		.nv.reservedSmem.offset0,0x4
	.type		__assertfail,@function
